	.target	sm_90a

	.elftype	@"ET_EXEC"


//--------------------- .note.nv.tkinfo           --------------------------
	.section	.note.nv.tkinfo,"",@"SHT_NOTE"
	.sectionflags	@"SHF_NOTE_NV_TKINFO"
	.tkinfo
        /*0018*/ 	.word	0x00000002
        /*0030*/ 	.string	""
        /*0030*/ 	.string	"ptxas"
        /*0030*/ 	.string	"Cuda compilation tools, release 13.0, V13.0.88"
        /*0030*/ 	.string	"Build cuda_13.0.r13.0/compiler.36424714_0"
        /*0030*/ 	.string	"-arch sm_90a -m 64 "



//--------------------- .note.nv.cuinfo           --------------------------
	.section	.note.nv.cuinfo,"",@"SHT_NOTE"
	.sectionflags	@"SHF_NOTE_NV_CUINFO"
        /*0018*/ 	.short	0x0002
        /*001a*/ 	.short	0x005a
        /*001c*/ 	.short	0x0082
	.zero		2


//--------------------- .nv.info                  --------------------------
	.section	.nv.info,"",@"SHT_CUDA_INFO"
	.align	4


	//----- nvinfo : EIATTR_REGCOUNT
	.align		4
        /*0000*/ 	.byte	0x04, 0x2f
        /*0002*/ 	.short	(.L_15 - .L_14)
	.align		4
.L_14:
        /*0004*/ 	.word	index@(_ZN7cutlass13device_kernelINS_4gemm6kernel13GemmUniversalIN4cute5tupleIJiiiiEEENS1_10collective13CollectiveMmaINS1_34MainloopSm90TmaGmmaWarpSpecializedILi7ENS5_IJNS4_1CILi1EEESB_SB_EEENS1_32KernelTmaWarpSpecializedPingpongEEENS5_IJNSA_ILi64EEENSA_ILi256EEENSA_ILi128EEEEEEfNS5_IJlSB_lEEEfSJ_NS4_8TiledMMAINS4_8MMA_AtomIJNS4_4SM904GMMA30MMA_64x256x8_F32TF32TF32_SS_TNILNSN_7ScaleInE1ELSP_1EEEEEENS4_6LayoutISC_NS5_IJNSA_ILi0EEEST_ST_EEEEENS5_IJNS4_10UnderscoreESW_SW_EEEEENS4_13SM90_TMA_LOADENS4_14ComposedLayoutINS4_7SwizzleILi3ELi4ELi3EEENS4_18smem_ptr_flag_bitsILi32EEENSS_INS5_IJNSA_ILi8EEENSA_ILi32EEEEEENS5_IJS16_SB_EEEEEEEvNS4_8identityESZ_S1A_vS1B_EENS_8epilogue10collective6detail29Sm90TmaWarpSpecializedAdapterINS1E_15DefaultEpilogueIfSJ_SJ_NS1D_6thread17LinearCombinationIfLi1EffLNS1I_9ScaleType4KindE0ELNS_15FloatRoundStyleE2EfEENS1_15EpilogueDefaultEEEEEvvEEEEvNT_6ParamsE)
        /*0008*/ 	.word	0x000000a8


	//----- nvinfo : EIATTR_FRAME_SIZE
	.align		4
.L_15:
        /*000c*/ 	.byte	0x04, 0x11
        /*000e*/ 	.short	(.L_17 - .L_16)
	.align		4
.L_16:
        /*0010*/ 	.word	index@(_ZN7cutlass13device_kernelINS_4gemm6kernel13GemmUniversalIN4cute5tupleIJiiiiEEENS1_10collective13CollectiveMmaINS1_34MainloopSm90TmaGmmaWarpSpecializedILi7ENS5_IJNS4_1CILi1EEESB_SB_EEENS1_32KernelTmaWarpSpecializedPingpongEEENS5_IJNSA_ILi64EEENSA_ILi256EEENSA_ILi128EEEEEEfNS5_IJlSB_lEEEfSJ_NS4_8TiledMMAINS4_8MMA_AtomIJNS4_4SM904GMMA30MMA_64x256x8_F32TF32TF32_SS_TNILNSN_7ScaleInE1ELSP_1EEEEEENS4_6LayoutISC_NS5_IJNSA_ILi0EEEST_ST_EEEEENS5_IJNS4_10UnderscoreESW_SW_EEEEENS4_13SM90_TMA_LOADENS4_14ComposedLayoutINS4_7SwizzleILi3ELi4ELi3EEENS4_18smem_ptr_flag_bitsILi32EEENSS_INS5_IJNSA_ILi8EEENSA_ILi32EEEEEENS5_IJS16_SB_EEEEEEEvNS4_8identityESZ_S1A_vS1B_EENS_8epilogue10collective6detail29Sm90TmaWarpSpecializedAdapterINS1E_15DefaultEpilogueIfSJ_SJ_NS1D_6thread17LinearCombinationIfLi1EffLNS1I_9ScaleType4KindE0ELNS_15FloatRoundStyleE2EfEENS1_15EpilogueDefaultEEEEEvvEEEEvNT_6ParamsE)
        /*0014*/ 	.word	0x00000008


	//----- nvinfo : EIATTR_MIN_STACK_SIZE
	.align		4
.L_17:
        /*0018*/ 	.byte	0x04, 0x12
        /*001a*/ 	.short	(.L_19 - .L_18)
	.align		4
.L_18:
        /*001c*/ 	.word	index@(_ZN7cutlass13device_kernelINS_4gemm6kernel13GemmUniversalIN4cute5tupleIJiiiiEEENS1_10collective13CollectiveMmaINS1_34MainloopSm90TmaGmmaWarpSpecializedILi7ENS5_IJNS4_1CILi1EEESB_SB_EEENS1_32KernelTmaWarpSpecializedPingpongEEENS5_IJNSA_ILi64EEENSA_ILi256EEENSA_ILi128EEEEEEfNS5_IJlSB_lEEEfSJ_NS4_8TiledMMAINS4_8MMA_AtomIJNS4_4SM904GMMA30MMA_64x256x8_F32TF32TF32_SS_TNILNSN_7ScaleInE1ELSP_1EEEEEENS4_6LayoutISC_NS5_IJNSA_ILi0EEEST_ST_EEEEENS5_IJNS4_10UnderscoreESW_SW_EEEEENS4_13SM90_TMA_LOADENS4_14ComposedLayoutINS4_7SwizzleILi3ELi4ELi3EEENS4_18smem_ptr_flag_bitsILi32EEENSS_INS5_IJNSA_ILi8EEENSA_ILi32EEEEEENS5_IJS16_SB_EEEEEEEvNS4_8identityESZ_S1A_vS1B_EENS_8epilogue10collective6detail29Sm90TmaWarpSpecializedAdapterINS1E_15DefaultEpilogueIfSJ_SJ_NS1D_6thread17LinearCombinationIfLi1EffLNS1I_9ScaleType4KindE0ELNS_15FloatRoundStyleE2EfEENS1_15EpilogueDefaultEEEEEvvEEEEvNT_6ParamsE)
        /*0020*/ 	.word	0x00000008
.L_19:


//--------------------- .nv.compat                --------------------------
	.section	.nv.compat,"",@"SHT_CUDA_COMPAT_INFO"
	.align	4
        /*0000*/ 	.byte	0x02, 0x09, 0x01, 0x00, 0x02, 0x02, 0x04, 0x00, 0x02, 0x05, 0x05, 0x00, 0x03, 0x07, 0x01, 0x01
        /*0010*/ 	.byte	0x02, 0x03, 0x01, 0x00, 0x02, 0x06, 0x01, 0x00, 0x04, 0x0b, 0x08, 0x00, 0x00, 0x00, 0x00, 0x00
        /*0020*/ 	.byte	0x00, 0x00, 0x00, 0x00


//--------------------- .nv.info._ZN7cutlass13device_kernelINS_4gemm6kernel13GemmUniversalIN4cute5tupleIJiiiiEEENS1_10collective13CollectiveMmaINS1_34MainloopSm90TmaGmmaWarpSpecializedILi7ENS5_IJNS4_1CILi1EEESB_SB_EEENS1_32KernelTmaWarpSpecializedPingpongEEENS5_IJNSA_ILi64EEENSA_ILi256EEENSA_ILi128EEEEEEfNS5_IJlSB_lEEEfSJ_NS4_8TiledMMAINS4_8MMA_AtomIJNS4_4SM904GMMA30MMA_64x256x8_F32TF32TF32_SS_TNILNSN_7ScaleInE1ELSP_1EEEEEENS4_6LayoutISC_NS5_IJNSA_ILi0EEEST_ST_EEEEENS5_IJNS4_10UnderscoreESW_SW_EEEEENS4_13SM90_TMA_LOADENS4_14ComposedLayoutINS4_7SwizzleILi3ELi4ELi3EEENS4_18smem_ptr_flag_bitsILi32EEENSS_INS5_IJNSA_ILi8EEENSA_ILi32EEEEEENS5_IJS16_SB_EEEEEEEvNS4_8identityESZ_S1A_vS1B_EENS_8epilogue10collective6detail29Sm90TmaWarpSpecializedAdapterINS1E_15DefaultEpilogueIfSJ_SJ_NS1D_6thread17LinearCombinationIfLi1EffLNS1I_9ScaleType4KindE0ELNS_15FloatRoundStyleE2EfEENS1_15EpilogueDefaultEEEEEvvEEEEvNT_6ParamsE --------------------------
	.section	.nv.info._ZN7cutlass13device_kernelINS_4gemm6kernel13GemmUniversalIN4cute5tupleIJiiiiEEENS1_10collective13CollectiveMmaINS1_34MainloopSm90TmaGmmaWarpSpecializedILi7ENS5_IJNS4_1CILi1EEESB_SB_EEENS1_32KernelTmaWarpSpecializedPingpongEEENS5_IJNSA_ILi64EEENSA_ILi256EEENSA_ILi128EEEEEEfNS5_IJlSB_lEEEfSJ_NS4_8TiledMMAINS4_8MMA_AtomIJNS4_4SM904GMMA30MMA_64x256x8_F32TF32TF32_SS_TNILNSN_7ScaleInE1ELSP_1EEEEEENS4_6LayoutISC_NS5_IJNSA_ILi0EEEST_ST_EEEEENS5_IJNS4_10UnderscoreESW_SW_EEEEENS4_13SM90_TMA_LOADENS4_14ComposedLayoutINS4_7SwizzleILi3ELi4ELi3EEENS4_18smem_ptr_flag_bitsILi32EEENSS_INS5_IJNSA_ILi8EEENSA_ILi32EEEEEENS5_IJS16_SB_EEEEEEEvNS4_8identityESZ_S1A_vS1B_EENS_8epilogue10collective6detail29Sm90TmaWarpSpecializedAdapterINS1E_15DefaultEpilogueIfSJ_SJ_NS1D_6thread17LinearCombinationIfLi1EffLNS1I_9ScaleType4KindE0ELNS_15FloatRoundStyleE2EfEENS1_15EpilogueDefaultEEEEEvvEEEEvNT_6ParamsE,"",@"SHT_CUDA_INFO"
	.sectionflags	@""
	.align	4


	//----- nvinfo : EIATTR_CUDA_API_VERSION
	.align		4
        /*0000*/ 	.byte	0x04, 0x37
        /*0002*/ 	.short	(.L_21 - .L_20)
.L_20:
        /*0004*/ 	.word	0x00000082


	//----- nvinfo : EIATTR_KPARAM_INFO
	.align		4
.L_21:
        /*0008*/ 	.byte	0x04, 0x17
        /*000a*/ 	.short	(.L_23 - .L_22)
.L_22:
        /*000c*/ 	.word	0x00000000
        /*0010*/ 	.short	0x0000
        /*0012*/ 	.short	0x0070
        /*0014*/ 	.byte	0x00, 0xf0, 0x01, 0x10


	//----- nvinfo : EIATTR_SPARSE_MMA_MASK
	.align		4
.L_23:
        /*0018*/ 	.byte	0x03, 0x50
        /*001a*/ 	.short	0x0000


	//----- nvinfo : EIATTR_MAXREG_COUNT
	.align		4
        /*001c*/ 	.byte	0x03, 0x1b
        /*001e*/ 	.short	0x00a8


	//----- nvinfo : EIATTR_NUM_BARRIERS
	.align		4
        /*0020*/ 	.byte	0x02, 0x4c
        /*0022*/ 	.byte	0x01
	.zero		1


	//----- nvinfo : EIATTR_EXTERNS
	.align		4
        /*0024*/ 	.byte	0x04, 0x0f
        /*0026*/ 	.short	(.L_25 - .L_24)


	//   ....[0]....
	.align		4
.L_24:
        /*0028*/ 	.word	index@(__assertfail)


	//----- nvinfo : EIATTR_ANNOTATIONS
	.align		4
.L_25:
        /*002c*/ 	.byte	0x04, 0x55
        /*002e*/ 	.short	(.L_27 - .L_26)


	//   ....[0]....
.L_26:
        /*0030*/ 	.word	0x00000001
        /*0034*/ 	.byte	0x30, 0x0b, 0x00, 0x00, 0x01, 0x00, 0x00, 0x00, 0x40, 0x91, 0x00, 0x00, 0x01, 0x00, 0x00, 0x00
        /*0044*/ 	.byte	0x70, 0x9f, 0x00, 0x00


	//----- nvinfo : EIATTR_MERCURY_ISA_VERSION
	.align		4
.L_27:
        /*0048*/ 	.byte	0x03, 0x5f
        /*004a*/ 	.short	0x0101


	//----- nvinfo : EIATTR_INT_WARP_WIDE_INSTR_OFFSETS
	.align		4
        /*004c*/ 	.byte	0x04, 0x31
        /*004e*/ 	.short	(.L_29 - .L_28)


	//   ....[0]....
.L_28:
        /*0050*/ 	.word	0x00000440


	//   ....[1]....
        /*0054*/ 	.word	0x00000460


	//   ....[2]....
        /*0058*/ 	.word	0x000004e0


	//   ....[3]....
        /*005c*/ 	.word	0x000004f0


	//   ....[4]....
        /*0060*/ 	.word	0x00000500


	//   ....[5]....
        /*0064*/ 	.word	0x00000520


	//   ....[6]....
        /*0068*/ 	.word	0x000005b0


	//   ....[7]....
        /*006c*/ 	.word	0x000005d0


	//----- nvinfo : EIATTR_COOP_GROUP_MASK_REGIDS
	.align		4
.L_29:
        /*0070*/ 	.byte	0x04, 0x29
        /*0072*/ 	.short	(.L_31 - .L_30)


	//   ....[0]....
.L_30:
        /*0074*/ 	.word	0xffffffff


	//   ....[1]....
        /*0078*/ 	.word	0xffffffff


	//   ....[2]....
        /*007c*/ 	.word	0xffffffff


	//   ....[3]....
        /*0080*/ 	.word	0xffffffff


	//   ....[4]....
        /*0084*/ 	.word	0xffffffff


	//   ....[5]....
        /*0088*/ 	.word	0xffffffff


	//----- nvinfo : EIATTR_COOP_GROUP_INSTR_OFFSETS
	.align		4
.L_31:
        /*008c*/ 	.byte	0x04, 0x28
        /*008e*/ 	.short	(.L_33 - .L_32)


	//   ....[0]....
.L_32:
        /*0090*/ 	.word	0x00000070


	//   ....[1]....
        /*0094*/ 	.word	0x00000080


	//   ....[2]....
        /*0098*/ 	.word	0x00000140


	//   ....[3]....
        /*009c*/ 	.word	0x00000330


	//   ....[4]....
        /*00a0*/ 	.word	0x00000370


	//   ....[5]....
        /*00a4*/ 	.word	0x000003c0


	//----- nvinfo : EIATTR_REG_RECONFIG
	.align		4
.L_33:
        /*00a8*/ 	.byte	0x01, 0x54
	.zero		2


	//----- nvinfo : EIATTR_SYSCALL_OFFSETS
	.align		4
        /*00ac*/ 	.byte	0x04, 0x46
        /*00ae*/ 	.short	(.L_35 - .L_34)


	//   ....[0]....
.L_34:
        /*00b0*/ 	.word	0x00001600


	//----- nvinfo : EIATTR_MBARRIER_INSTR_OFFSETS
	.align		4
.L_35:
        /*00b4*/ 	.byte	0x04, 0x39
        /*00b6*/ 	.short	(.L_37 - .L_36)


	//   ....[0]....
.L_36:
        /*00b8*/ 	.word	0x00000240
        /*00bc*/ 	.word	0x000000ff
        /*00c0*/ 	.word	0x00000000
        /*00c4*/ 	.short	0x0100
        /*00c6*/ 	.byte	0x08
	.zero		1


	//   ....[1]....
        /*00c8*/ 	.word	0x00000250
        /*00cc*/ 	.word	0x000000ff
        /*00d0*/ 	.word	0x00000038
        /*00d4*/ 	.short	0x0100
        /*00d6*/ 	.byte	0x08
	.zero		1


	//   ....[2]....
        /*00d8*/ 	.word	0x00000260
        /*00dc*/ 	.word	0x000000ff
        /*00e0*/ 	.word	0x00000008
        /*00e4*/ 	.short	0x0100
        /*00e6*/ 	.byte	0x08
	.zero		1


	//   ....[3]....
        /*00e8*/ 	.word	0x00000270
        /*00ec*/ 	.word	0x000000ff
        /*00f0*/ 	.word	0x00000040
        /*00f4*/ 	.short	0x0100
        /*00f6*/ 	.byte	0x08
	.zero		1


	//   ....[4]....
        /*00f8*/ 	.word	0x00000280
        /*00fc*/ 	.word	0x000000ff
        /*0100*/ 	.word	0x00000010
        /*0104*/ 	.short	0x0100
        /*0106*/ 	.byte	0x08
	.zero		1


	//   ....[5]....
        /*0108*/ 	.word	0x00000290
        /*010c*/ 	.word	0x000000ff
        /*0110*/ 	.word	0x00000048
        /*0114*/ 	.short	0x0100
        /*0116*/ 	.byte	0x08
	.zero		1


	//   ....[6]....
        /*0118*/ 	.word	0x000002a0
        /*011c*/ 	.word	0x000000ff
        /*0120*/ 	.word	0x00000018
        /*0124*/ 	.short	0x0100
        /*0126*/ 	.byte	0x08
	.zero		1


	//   ....[7]....
        /*0128*/ 	.word	0x000002b0
        /*012c*/ 	.word	0x000000ff
        /*0130*/ 	.word	0x00000050
        /*0134*/ 	.short	0x0100
        /*0136*/ 	.byte	0x08
	.zero		1


	//   ....[8]....
        /*0138*/ 	.word	0x000002c0
        /*013c*/ 	.word	0x000000ff
        /*0140*/ 	.word	0x00000020
        /*0144*/ 	.short	0x0100
        /*0146*/ 	.byte	0x08
	.zero		1


	//   ....[9]....
        /*0148*/ 	.word	0x000002d0
        /*014c*/ 	.word	0x000000ff
        /*0150*/ 	.word	0x00000058
        /*0154*/ 	.short	0x0100
        /*0156*/ 	.byte	0x08
	.zero		1


	//   ....[10]....
        /*0158*/ 	.word	0x000002e0
        /*015c*/ 	.word	0x000000ff
        /*0160*/ 	.word	0x00000028
        /*0164*/ 	.short	0x0100
        /*0166*/ 	.byte	0x08
	.zero		1


	//   ....[11]....
        /*0168*/ 	.word	0x000002f0
        /*016c*/ 	.word	0x000000ff
        /*0170*/ 	.word	0x00000060
        /*0174*/ 	.short	0x0100
        /*0176*/ 	.byte	0x08
	.zero		1


	//   ....[12]....
        /*0178*/ 	.word	0x00000300
        /*017c*/ 	.word	0x000000ff
        /*0180*/ 	.word	0x00000030
        /*0184*/ 	.short	0x0100
        /*0186*/ 	.byte	0x08
	.zero		1


	//   ....[13]....
        /*0188*/ 	.word	0x00000310
        /*018c*/ 	.word	0x000000ff
        /*0190*/ 	.word	0x00000068
        /*0194*/ 	.short	0x0100
        /*0196*/ 	.byte	0x08
	.zero		1


	//   ....[14]....
        /*0198*/ 	.word	0x00000610
        /*019c*/ 	.word	0x000000ff
        /*01a0*/ 	.word	0x000000a0
        /*01a4*/ 	.short	0x0100
        /*01a6*/ 	.byte	0x08
	.zero		1


	//   ....[15]....
        /*01a8*/ 	.word	0x00000680
        /*01ac*/ 	.word	0x000000ff
        /*01b0*/ 	.word	0x000000a8
        /*01b4*/ 	.short	0x0100
        /*01b6*/ 	.byte	0x08
	.zero		1


	//   ....[16]....
        /*01b8*/ 	.word	0x000006a0
        /*01bc*/ 	.word	0x000000ff
        /*01c0*/ 	.word	0x00000080
        /*01c4*/ 	.short	0x0100
        /*01c6*/ 	.byte	0x09
	.zero		1


	//   ....[17]....
        /*01c8*/ 	.word	0x000006b0
        /*01cc*/ 	.word	0x000000ff
        /*01d0*/ 	.word	0x00000088
        /*01d4*/ 	.short	0x0100
        /*01d6*/ 	.byte	0x09
	.zero		1


	//   ....[18]....
        /*01d8*/ 	.word	0x000006c0
        /*01dc*/ 	.word	0x000000ff
        /*01e0*/ 	.word	0x00000090
        /*01e4*/ 	.short	0x0100
        /*01e6*/ 	.byte	0x09
	.zero		1


	//   ....[19]....
        /*01e8*/ 	.word	0x000006d0
        /*01ec*/ 	.word	0x000000ff
        /*01f0*/ 	.word	0x00000098
        /*01f4*/ 	.short	0x0100
        /*01f6*/ 	.byte	0x09
	.zero		1


	//   ....[20]....
        /*01f8*/ 	.word	0x000014e0
        /*01fc*/ 	.word	0x0000009d
        /*0200*/ 	.word	0x00000000
        /*0204*/ 	.short	0x010a
        /*0206*/ 	.byte	0x2b
	.zero		1


	//   ....[21]....
        /*0208*/ 	.word	0x00001680
        /*020c*/ 	.word	0x00000003
        /*0210*/ 	.word	0x00000000
        /*0214*/ 	.short	0x010a
        /*0216*/ 	.byte	0x3f
	.zero		1


	//   ....[22]....
        /*0218*/ 	.word	0x000016e0
        /*021c*/ 	.word	0x00000003
        /*0220*/ 	.word	0x00000000
        /*0224*/ 	.short	0x010a
        /*0226*/ 	.byte	0x3f
	.zero		1


	//   ....[23]....
        /*0228*/ 	.word	0x00002060
        /*022c*/ 	.word	0x000000ff
        /*0230*/ 	.word	0x00000000
        /*0234*/ 	.short	0x010a
        /*0236*/ 	.byte	0x06
	.zero		1


	//   ....[24]....
        /*0238*/ 	.word	0x000020a0
        /*023c*/ 	.word	0x000000ff
        /*0240*/ 	.word	0x00000000
        /*0244*/ 	.short	0x010a
        /*0246*/ 	.byte	0x06
	.zero		1


	//   ....[25]....
        /*0248*/ 	.word	0x00002930
        /*024c*/ 	.word	0x000000ff
        /*0250*/ 	.word	0x00000000
        /*0254*/ 	.short	0x0101
        /*0256*/ 	.byte	0x06
	.zero		1


	//   ....[26]....
        /*0258*/ 	.word	0x00002a20
        /*025c*/ 	.word	0x0000009e
        /*0260*/ 	.word	0x00000000
        /*0264*/ 	.short	0x0101
        /*0266*/ 	.byte	0x2c
	.zero		1


	//   ....[27]....
        /*0268*/ 	.word	0x00002b10
        /*026c*/ 	.word	0x000000ff
        /*0270*/ 	.word	0x00000000
        /*0274*/ 	.short	0x0101
        /*0276*/ 	.byte	0x04
	.zero		1


	//   ....[28]....
        /*0278*/ 	.word	0x00002bc0
        /*027c*/ 	.word	0x0000009d
        /*0280*/ 	.word	0x00000010
        /*0284*/ 	.short	0x010a
        /*0286*/ 	.byte	0x2b
	.zero		1


	//   ....[29]....
        /*0288*/ 	.word	0x00009160
        /*028c*/ 	.word	0x000000a0
        /*0290*/ 	.word	0x00000000
        /*0294*/ 	.short	0x0101
        /*0296*/ 	.byte	0x2c
	.zero		1


	//   ....[30]....
        /*0298*/ 	.word	0x00009ac0
        /*029c*/ 	.word	0x0000000a
        /*02a0*/ 	.word	0x00000038
        /*02a4*/ 	.short	0x010a
        /*02a6*/ 	.byte	0x3f
	.zero		1


	//   ....[31]....
        /*02a8*/ 	.word	0x0000a0d0
        /*02ac*/ 	.word	0x00000008
        /*02b0*/ 	.word	0x000000a8
        /*02b4*/ 	.short	0x0101
        /*02b6*/ 	.byte	0x3f
	.zero		1


	//   ....[32]....
        /*02b8*/ 	.word	0x0000a820
        /*02bc*/ 	.word	0x00000009
        /*02c0*/ 	.word	0x00000000
        /*02c4*/ 	.short	0x010a
        /*02c6*/ 	.byte	0x3f
	.zero		1


	//   ....[33]....
        /*02c8*/ 	.word	0x0000a8a0
        /*02cc*/ 	.word	0x00000008
        /*02d0*/ 	.word	0x00000000
        /*02d4*/ 	.short	0x010a
        /*02d6*/ 	.byte	0x3f
	.zero		1


	//   ....[34]....
        /*02d8*/ 	.word	0x0000a930
        /*02dc*/ 	.word	0x00000009
        /*02e0*/ 	.word	0x00000000
        /*02e4*/ 	.short	0x010a
        /*02e6*/ 	.byte	0x3f
	.zero		1


	//   ....[35]....
        /*02e8*/ 	.word	0x0000a9c0
        /*02ec*/ 	.word	0x00000008
        /*02f0*/ 	.word	0x00000000
        /*02f4*/ 	.short	0x010a
        /*02f6*/ 	.byte	0x3f
	.zero		1


	//   ....[36]....
        /*02f8*/ 	.word	0x0000aa50
        /*02fc*/ 	.word	0x00000009
        /*0300*/ 	.word	0x00000000
        /*0304*/ 	.short	0x010a
        /*0306*/ 	.byte	0x3f
	.zero		1


	//   ....[37]....
        /*0308*/ 	.word	0x0000aae0
        /*030c*/ 	.word	0x00000006
        /*0310*/ 	.word	0x00000000
        /*0314*/ 	.short	0x010a
        /*0316*/ 	.byte	0x3f
	.zero		1


	//   ....[38]....
        /*0318*/ 	.word	0x0000ab70
        /*031c*/ 	.word	0x00000003
        /*0320*/ 	.word	0x00000000
        /*0324*/ 	.short	0x010a
        /*0326*/ 	.byte	0x3f
	.zero		1


	//   ....[39]....
        /*0328*/ 	.word	0x0000abd0
        /*032c*/ 	.word	0x0000009f
        /*0330*/ 	.word	0x00000000
        /*0334*/ 	.short	0x010a
        /*0336*/ 	.byte	0x3f
	.zero		1


	//   ....[40]....
        /*0338*/ 	.word	0x0000ac20
        /*033c*/ 	.word	0x00000003
        /*0340*/ 	.word	0x00000000
        /*0344*/ 	.short	0x010a
        /*0346*/ 	.byte	0x3f
	.zero		1


	//   ....[41]....
        /*0348*/ 	.word	0x0000ac80
        /*034c*/ 	.word	0x00000004
        /*0350*/ 	.word	0x00000000
        /*0354*/ 	.short	0x010a
        /*0356*/ 	.byte	0x3f
	.zero		1


	//   ....[42]....
        /*0358*/ 	.word	0x0000acd0
        /*035c*/ 	.word	0x0000009f
        /*0360*/ 	.word	0x00000010
        /*0364*/ 	.short	0x010a
        /*0366*/ 	.byte	0x3f
	.zero		1


	//   ....[43]....
        /*0368*/ 	.word	0x0000ada0
        /*036c*/ 	.word	0x0000000a
        /*0370*/ 	.word	0x00000038
        /*0374*/ 	.short	0x010a
        /*0376*/ 	.byte	0x3f
	.zero		1


	//   ....[44]....
        /*0378*/ 	.word	0x0000ae70
        /*037c*/ 	.word	0x00000009
        /*0380*/ 	.word	0x00000000
        /*0384*/ 	.short	0x010a
        /*0386*/ 	.byte	0x3f
	.zero		1


	//   ....[45]....
        /*0388*/ 	.word	0x0000aec0
        /*038c*/ 	.word	0x00000008
        /*0390*/ 	.word	0x00000000
        /*0394*/ 	.short	0x010a
        /*0396*/ 	.byte	0x3f
	.zero		1


	//   ....[46]....
        /*0398*/ 	.word	0x0000af10
        /*039c*/ 	.word	0x00000009
        /*03a0*/ 	.word	0x00000000
        /*03a4*/ 	.short	0x010a
        /*03a6*/ 	.byte	0x3f
	.zero		1


	//   ....[47]....
        /*03a8*/ 	.word	0x0000af60
        /*03ac*/ 	.word	0x00000008
        /*03b0*/ 	.word	0x00000000
        /*03b4*/ 	.short	0x010a
        /*03b6*/ 	.byte	0x3f
	.zero		1


	//   ....[48]....
        /*03b8*/ 	.word	0x0000afb0
        /*03bc*/ 	.word	0x00000009
        /*03c0*/ 	.word	0x00000000
        /*03c4*/ 	.short	0x010a
        /*03c6*/ 	.byte	0x3f
	.zero		1


	//   ....[49]....
        /*03c8*/ 	.word	0x0000b000
        /*03cc*/ 	.word	0x00000006
        /*03d0*/ 	.word	0x00000000
        /*03d4*/ 	.short	0x010a
        /*03d6*/ 	.byte	0x3f
	.zero		1


	//----- nvinfo : EIATTR_NUM_MBARRIERS
	.align		4
.L_37:
        /*03d8*/ 	.byte	0x03, 0x38
        /*03da*/ 	.short	0x0014


	//----- nvinfo : EIATTR_EXIT_INSTR_OFFSETS
	.align		4
        /*03dc*/ 	.byte	0x04, 0x1c
        /*03de*/ 	.short	(.L_39 - .L_38)


	//   ....[0]....
.L_38:
        /*03e0*/ 	.word	0x00001200


	//   ....[1]....
        /*03e4*/ 	.word	0x00001260


	//   ....[2]....
        /*03e8*/ 	.word	0x000097f0


	//   ....[3]....
        /*03ec*/ 	.word	0x00009820


	//   ....[4]....
        /*03f0*/ 	.word	0x0000abc0


	//----- nvinfo : EIATTR_MAX_THREADS
	.align		4
.L_39:
        /*03f4*/ 	.byte	0x04, 0x05
        /*03f6*/ 	.short	(.L_41 - .L_40)
.L_40:
        /*03f8*/ 	.word	0x00000180
        /*03fc*/ 	.word	0x00000001
        /*0400*/ 	.word	0x00000001


	//----- nvinfo : EIATTR_CRS_STACK_SIZE
	.align		4
.L_41:
        /*0404*/ 	.byte	0x04, 0x1e
        /*0406*/ 	.short	(.L_43 - .L_42)
.L_42:
        /*0408*/ 	.word	0x00000000


	//----- nvinfo : EIATTR_CBANK_PARAM_SIZE
	.align		4
.L_43:
        /*040c*/ 	.byte	0x03, 0x19
        /*040e*/ 	.short	0x0470


	//----- nvinfo : EIATTR_PARAM_CBANK
	.align		4
        /*0410*/ 	.byte	0x04, 0x0a
        /*0412*/ 	.short	(.L_45 - .L_44)
	.align		4
.L_44:
        /*0414*/ 	.word	index@(.nv.constant0._ZN7cutlass13device_kernelINS_4gemm6kernel13GemmUniversalIN4cute5tupleIJiiiiEEENS1_10collective13CollectiveMmaINS1_34MainloopSm90TmaGmmaWarpSpecializedILi7ENS5_IJNS4_1CILi1EEESB_SB_EEENS1_32KernelTmaWarpSpecializedPingpongEEENS5_IJNSA_ILi64EEENSA_ILi256EEENSA_ILi128EEEEEEfNS5_IJlSB_lEEEfSJ_NS4_8TiledMMAINS4_8MMA_AtomIJNS4_4SM904GMMA30MMA_64x256x8_F32TF32TF32_SS_TNILNSN_7ScaleInE1ELSP_1EEEEEENS4_6LayoutISC_NS5_IJNSA_ILi0EEEST_ST_EEEEENS5_IJNS4_10UnderscoreESW_SW_EEEEENS4_13SM90_TMA_LOADENS4_14ComposedLayoutINS4_7SwizzleILi3ELi4ELi3EEENS4_18smem_ptr_flag_bitsILi32EEENSS_INS5_IJNSA_ILi8EEENSA_ILi32EEEEEENS5_IJS16_SB_EEEEEEEvNS4_8identityESZ_S1A_vS1B_EENS_8epilogue10collective6detail29Sm90TmaWarpSpecializedAdapterINS1E_15DefaultEpilogueIfSJ_SJ_NS1D_6thread17LinearCombinationIfLi1EffLNS1I_9ScaleType4KindE0ELNS_15FloatRoundStyleE2EfEENS1_15EpilogueDefaultEEEEEvvEEEEvNT_6ParamsE)
        /*0418*/ 	.short	0x0210
        /*041a*/ 	.short	0x0470


	//----- nvinfo : EIATTR_SW_WAR
	.align		4
.L_45:
        /*041c*/ 	.byte	0x04, 0x36
        /*041e*/ 	.short	(.L_47 - .L_46)
.L_46:
        /*0420*/ 	.word	0x00000008
.L_47:


//--------------------- .nv.callgraph             --------------------------
	.section	.nv.callgraph,"",@"SHT_CUDA_CALLGRAPH"
	.align	4
	.sectionentsize	8
	.align		4
        /*0000*/ 	.word	0x00000000
	.align		4
        /*0004*/ 	.word	0xffffffff
	.align		4
        /*0008*/ 	.word	index@(_ZN7cutlass13device_kernelINS_4gemm6kernel13GemmUniversalIN4cute5tupleIJiiiiEEENS1_10collective13CollectiveMmaINS1_34MainloopSm90TmaGmmaWarpSpecializedILi7ENS5_IJNS4_1CILi1EEESB_SB_EEENS1_32KernelTmaWarpSpecializedPingpongEEENS5_IJNSA_ILi64EEENSA_ILi256EEENSA_ILi128EEEEEEfNS5_IJlSB_lEEEfSJ_NS4_8TiledMMAINS4_8MMA_AtomIJNS4_4SM904GMMA30MMA_64x256x8_F32TF32TF32_SS_TNILNSN_7ScaleInE1ELSP_1EEEEEENS4_6LayoutISC_NS5_IJNSA_ILi0EEEST_ST_EEEEENS5_IJNS4_10UnderscoreESW_SW_EEEEENS4_13SM90_TMA_LOADENS4_14ComposedLayoutINS4_7SwizzleILi3ELi4ELi3EEENS4_18smem_ptr_flag_bitsILi32EEENSS_INS5_IJNSA_ILi8EEENSA_ILi32EEEEEENS5_IJS16_SB_EEEEEEEvNS4_8identityESZ_S1A_vS1B_EENS_8epilogue10collective6detail29Sm90TmaWarpSpecializedAdapterINS1E_15DefaultEpilogueIfSJ_SJ_NS1D_6thread17LinearCombinationIfLi1EffLNS1I_9ScaleType4KindE0ELNS_15FloatRoundStyleE2EfEENS1_15EpilogueDefaultEEEEEvvEEEEvNT_6ParamsE)
	.align		4
        /*000c*/ 	.word	index@(__assertfail)
	.align		4
        /*0010*/ 	.word	0x00000000
	.align		4
        /*0014*/ 	.word	0xfffffffe
	.align		4
        /*0018*/ 	.word	0x00000000
	.align		4
        /*001c*/ 	.word	0xfffffffd
	.align		4
        /*0020*/ 	.word	0x00000000
	.align		4
        /*0024*/ 	.word	0xfffffffc


//--------------------- .nv.constant4             --------------------------
	.section	.nv.constant4,"a",@progbits
	.align	8
	.align		8
.nv.constant4:
        /*0000*/ 	.dword	__assertfail
	.align		8
        /*0008*/ 	.dword	__unnamed_1
	.align		8
        /*0010*/ 	.dword	_ZN40_INTERNAL_ea02d03d_4_k_cu_ead7c103_224514cuda3std3__45__cpo5beginE
	.align		8
        /*0018*/ 	.dword	_ZN40_INTERNAL_ea02d03d_4_k_cu_ead7c103_224514cuda3std3__45__cpo3endE
	.align		8
        /*0020*/ 	.dword	_ZN40_INTERNAL_ea02d03d_4_k_cu_ead7c103_224514cuda3std3__45__cpo6cbeginE
	.align		8
        /*0028*/ 	.dword	_ZN40_INTERNAL_ea02d03d_4_k_cu_ead7c103_224514cuda3std3__45__cpo4cendE
	.align		8
        /*0030*/ 	.dword	_ZN40_INTERNAL_ea02d03d_4_k_cu_ead7c103_224514cuda3std3__442_GLOBAL__N__ea02d03d_4_k_cu_ead7c103_224516ignoreE
	.align		8
        /*0038*/ 	.dword	_ZN40_INTERNAL_ea02d03d_4_k_cu_ead7c103_224514cuda3std3__419piecewise_constructE
	.align		8
        /*0040*/ 	.dword	_ZN40_INTERNAL_ea02d03d_4_k_cu_ead7c103_224514cuda3std3__48in_placeE
	.align		8
        /*0048*/ 	.dword	_ZN40_INTERNAL_ea02d03d_4_k_cu_ead7c103_224514cuda3std6ranges3__45__cpo4swapE
	.align		8
        /*0050*/ 	.dword	_ZN40_INTERNAL_ea02d03d_4_k_cu_ead7c103_224514cuda3std6ranges3__45__cpo9iter_moveE
	.align		8
        /*0058*/ 	.dword	_ZN40_INTERNAL_ea02d03d_4_k_cu_ead7c103_224514cute7productE
	.align		8
        /*0060*/ 	.dword	_ZN40_INTERNAL_ea02d03d_4_k_cu_ead7c103_224514cute1_E
	.align		8
        /*0068*/ 	.dword	$str$22
	.align		8
        /*0070*/ 	.dword	$str$23


//--------------------- .text._ZN7cutlass13device_kernelINS_4gemm6kernel13GemmUniversalIN4cute5tupleIJiiiiEEENS1_10collective13CollectiveMmaINS1_34MainloopSm90TmaGmmaWarpSpecializedILi7ENS5_IJNS4_1CILi1EEESB_SB_EEENS1_32KernelTmaWarpSpecializedPingpongEEENS5_IJNSA_ILi64EEENSA_ILi256EEENSA_ILi128EEEEEEfNS5_IJlSB_lEEEfSJ_NS4_8TiledMMAINS4_8MMA_AtomIJNS4_4SM904GMMA30MMA_64x256x8_F32TF32TF32_SS_TNILNSN_7ScaleInE1ELSP_1EEEEEENS4_6LayoutISC_NS5_IJNSA_ILi0EEEST_ST_EEEEENS5_IJNS4_10UnderscoreESW_SW_EEEEENS4_13SM90_TMA_LOADENS4_14ComposedLayoutINS4_7SwizzleILi3ELi4ELi3EEENS4_18smem_ptr_flag_bitsILi32EEENSS_INS5_IJNSA_ILi8EEENSA_ILi32EEEEEENS5_IJS16_SB_EEEEEEEvNS4_8identityESZ_S1A_vS1B_EENS_8epilogue10collective6detail29Sm90TmaWarpSpecializedAdapterINS1E_15DefaultEpilogueIfSJ_SJ_NS1D_6thread17LinearCombinationIfLi1EffLNS1I_9ScaleType4KindE0ELNS_15FloatRoundStyleE2EfEENS1_15EpilogueDefaultEEEEEvvEEEEvNT_6ParamsE --------------------------
	.section	.text._ZN7cutlass13device_kernelINS_4gemm6kernel13GemmUniversalIN4cute5tupleIJiiiiEEENS1_10collective13CollectiveMmaINS1_34MainloopSm90TmaGmmaWarpSpecializedILi7ENS5_IJNS4_1CILi1EEESB_SB_EEENS1_32KernelTmaWarpSpecializedPingpongEEENS5_IJNSA_ILi64EEENSA_ILi256EEENSA_ILi128EEEEEEfNS5_IJlSB_lEEEfSJ_NS4_8TiledMMAINS4_8MMA_AtomIJNS4_4SM904GMMA30MMA_64x256x8_F32TF32TF32_SS_TNILNSN_7ScaleInE1ELSP_1EEEEEENS4_6LayoutISC_NS5_IJNSA_ILi0EEEST_ST_EEEEENS5_IJNS4_10UnderscoreESW_SW_EEEEENS4_13SM90_TMA_LOADENS4_14ComposedLayoutINS4_7SwizzleILi3ELi4ELi3EEENS4_18smem_ptr_flag_bitsILi32EEENSS_INS5_IJNSA_ILi8EEENSA_ILi32EEEEEENS5_IJS16_SB_EEEEEEEvNS4_8identityESZ_S1A_vS1B_EENS_8epilogue10collective6detail29Sm90TmaWarpSpecializedAdapterINS1E_15DefaultEpilogueIfSJ_SJ_NS1D_6thread17LinearCombinationIfLi1EffLNS1I_9ScaleType4KindE0ELNS_15FloatRoundStyleE2EfEENS1_15EpilogueDefaultEEEEEvvEEEEvNT_6ParamsE,"ax",@progbits
	.align	128
.text._ZN7cutlass13device_kernelINS_4gemm6kernel13GemmUniversalIN4cute5tupleIJiiiiEEENS1_10collective13CollectiveMmaINS1_34MainloopSm90TmaGmmaWarpSpecializedILi7ENS5_IJNS4_1CILi1EEESB_SB_EEENS1_32KernelTmaWarpSpecializedPingpongEEENS5_IJNSA_ILi64EEENSA_ILi256EEENSA_ILi128EEEEEEfNS5_IJlSB_lEEEfSJ_NS4_8TiledMMAINS4_8MMA_AtomIJNS4_4SM904GMMA30MMA_64x256x8_F32TF32TF32_SS_TNILNSN_7ScaleInE1ELSP_1EEEEEENS4_6LayoutISC_NS5_IJNSA_ILi0EEEST_ST_EEEEENS5_IJNS4_10UnderscoreESW_SW_EEEEENS4_13SM90_TMA_LOADENS4_14ComposedLayoutINS4_7SwizzleILi3ELi4ELi3EEENS4_18smem_ptr_flag_bitsILi32EEENSS_INS5_IJNSA_ILi8EEENSA_ILi32EEEEEENS5_IJS16_SB_EEEEEEEvNS4_8identityESZ_S1A_vS1B_EENS_8epilogue10collective6detail29Sm90TmaWarpSpecializedAdapterINS1E_15DefaultEpilogueIfSJ_SJ_NS1D_6thread17LinearCombinationIfLi1EffLNS1I_9ScaleType4KindE0ELNS_15FloatRoundStyleE2EfEENS1_15EpilogueDefaultEEEEEvvEEEEvNT_6ParamsE:
        .type           _ZN7cutlass13device_kernelINS_4gemm6kernel13GemmUniversalIN4cute5tupleIJiiiiEEENS1_10collective13CollectiveMmaINS1_34MainloopSm90TmaGmmaWarpSpecializedILi7ENS5_IJNS4_1CILi1EEESB_SB_EEENS1_32KernelTmaWarpSpecializedPingpongEEENS5_IJNSA_ILi64EEENSA_ILi256EEENSA_ILi128EEEEEEfNS5_IJlSB_lEEEfSJ_NS4_8TiledMMAINS4_8MMA_AtomIJNS4_4SM904GMMA30MMA_64x256x8_F32TF32TF32_SS_TNILNSN_7ScaleInE1ELSP_1EEEEEENS4_6LayoutISC_NS5_IJNSA_ILi0EEEST_ST_EEEEENS5_IJNS4_10UnderscoreESW_SW_EEEEENS4_13SM90_TMA_LOADENS4_14ComposedLayoutINS4_7SwizzleILi3ELi4ELi3EEENS4_18smem_ptr_flag_bitsILi32EEENSS_INS5_IJNSA_ILi8EEENSA_ILi32EEEEEENS5_IJS16_SB_EEEEEEEvNS4_8identityESZ_S1A_vS1B_EENS_8epilogue10collective6detail29Sm90TmaWarpSpecializedAdapterINS1E_15DefaultEpilogueIfSJ_SJ_NS1D_6thread17LinearCombinationIfLi1EffLNS1I_9ScaleType4KindE0ELNS_15FloatRoundStyleE2EfEENS1_15EpilogueDefaultEEEEEvvEEEEvNT_6ParamsE,@function
        .size           _ZN7cutlass13device_kernelINS_4gemm6kernel13GemmUniversalIN4cute5tupleIJiiiiEEENS1_10collective13CollectiveMmaINS1_34MainloopSm90TmaGmmaWarpSpecializedILi7ENS5_IJNS4_1CILi1EEESB_SB_EEENS1_32KernelTmaWarpSpecializedPingpongEEENS5_IJNSA_ILi64EEENSA_ILi256EEENSA_ILi128EEEEEEfNS5_IJlSB_lEEEfSJ_NS4_8TiledMMAINS4_8MMA_AtomIJNS4_4SM904GMMA30MMA_64x256x8_F32TF32TF32_SS_TNILNSN_7ScaleInE1ELSP_1EEEEEENS4_6LayoutISC_NS5_IJNSA_ILi0EEEST_ST_EEEEENS5_IJNS4_10UnderscoreESW_SW_EEEEENS4_13SM90_TMA_LOADENS4_14ComposedLayoutINS4_7SwizzleILi3ELi4ELi3EEENS4_18smem_ptr_flag_bitsILi32EEENSS_INS5_IJNSA_ILi8EEENSA_ILi32EEEEEENS5_IJS16_SB_EEEEEEEvNS4_8identityESZ_S1A_vS1B_EENS_8epilogue10collective6detail29Sm90TmaWarpSpecializedAdapterINS1E_15DefaultEpilogueIfSJ_SJ_NS1D_6thread17LinearCombinationIfLi1EffLNS1I_9ScaleType4KindE0ELNS_15FloatRoundStyleE2EfEENS1_15EpilogueDefaultEEEEEvvEEEEvNT_6ParamsE,(.L_x_331 - _ZN7cutlass13device_kernelINS_4gemm6kernel13GemmUniversalIN4cute5tupleIJiiiiEEENS1_10collective13CollectiveMmaINS1_34MainloopSm90TmaGmmaWarpSpecializedILi7ENS5_IJNS4_1CILi1EEESB_SB_EEENS1_32KernelTmaWarpSpecializedPingpongEEENS5_IJNSA_ILi64EEENSA_ILi256EEENSA_ILi128EEEEEEfNS5_IJlSB_lEEEfSJ_NS4_8TiledMMAINS4_8MMA_AtomIJNS4_4SM904GMMA30MMA_64x256x8_F32TF32TF32_SS_TNILNSN_7ScaleInE1ELSP_1EEEEEENS4_6LayoutISC_NS5_IJNSA_ILi0EEEST_ST_EEEEENS5_IJNS4_10UnderscoreESW_SW_EEEEENS4_13SM90_TMA_LOADENS4_14ComposedLayoutINS4_7SwizzleILi3ELi4ELi3EEENS4_18smem_ptr_flag_bitsILi32EEENSS_INS5_IJNSA_ILi8EEENSA_ILi32EEEEEENS5_IJS16_SB_EEEEEEEvNS4_8identityESZ_S1A_vS1B_EENS_8epilogue10collective6detail29Sm90TmaWarpSpecializedAdapterINS1E_15DefaultEpilogueIfSJ_SJ_NS1D_6thread17LinearCombinationIfLi1EffLNS1I_9ScaleType4KindE0ELNS_15FloatRoundStyleE2EfEENS1_15EpilogueDefaultEEEEEvvEEEEvNT_6ParamsE)
        .other          _ZN7cutlass13device_kernelINS_4gemm6kernel13GemmUniversalIN4cute5tupleIJiiiiEEENS1_10collective13CollectiveMmaINS1_34MainloopSm90TmaGmmaWarpSpecializedILi7ENS5_IJNS4_1CILi1EEESB_SB_EEENS1_32KernelTmaWarpSpecializedPingpongEEENS5_IJNSA_ILi64EEENSA_ILi256EEENSA_ILi128EEEEEEfNS5_IJlSB_lEEEfSJ_NS4_8TiledMMAINS4_8MMA_AtomIJNS4_4SM904GMMA30MMA_64x256x8_F32TF32TF32_SS_TNILNSN_7ScaleInE1ELSP_1EEEEEENS4_6LayoutISC_NS5_IJNSA_ILi0EEEST_ST_EEEEENS5_IJNS4_10UnderscoreESW_SW_EEEEENS4_13SM90_TMA_LOADENS4_14ComposedLayoutINS4_7SwizzleILi3ELi4ELi3EEENS4_18smem_ptr_flag_bitsILi32EEENSS_INS5_IJNSA_ILi8EEENSA_ILi32EEEEEENS5_IJS16_SB_EEEEEEEvNS4_8identityESZ_S1A_vS1B_EENS_8epilogue10collective6detail29Sm90TmaWarpSpecializedAdapterINS1E_15DefaultEpilogueIfSJ_SJ_NS1D_6thread17LinearCombinationIfLi1EffLNS1I_9ScaleType4KindE0ELNS_15FloatRoundStyleE2EfEENS1_15EpilogueDefaultEEEEEvvEEEEvNT_6ParamsE,@"STO_CUDA_ENTRY STV_DEFAULT"
_ZN7cutlass13device_kernelINS_4gemm6kernel13GemmUniversalIN4cute5tupleIJiiiiEEENS1_10collective13CollectiveMmaINS1_34MainloopSm90TmaGmmaWarpSpecializedILi7ENS5_IJNS4_1CILi1EEESB_SB_EEENS1_32KernelTmaWarpSpecializedPingpongEEENS5_IJNSA_ILi64EEENSA_ILi256EEENSA_ILi128EEEEEEfNS5_IJlSB_lEEEfSJ_NS4_8TiledMMAINS4_8MMA_AtomIJNS4_4SM904GMMA30MMA_64x256x8_F32TF32TF32_SS_TNILNSN_7ScaleInE1ELSP_1EEEEEENS4_6LayoutISC_NS5_IJNSA_ILi0EEEST_ST_EEEEENS5_IJNS4_10UnderscoreESW_SW_EEEEENS4_13SM90_TMA_LOADENS4_14ComposedLayoutINS4_7SwizzleILi3ELi4ELi3EEENS4_18smem_ptr_flag_bitsILi32EEENSS_INS5_IJNSA_ILi8EEENSA_ILi32EEEEEENS5_IJS16_SB_EEEEEEEvNS4_8identityESZ_S1A_vS1B_EENS_8epilogue10collective6detail29Sm90TmaWarpSpecializedAdapterINS1E_15DefaultEpilogueIfSJ_SJ_NS1D_6thread17LinearCombinationIfLi1EffLNS1I_9ScaleType4KindE0ELNS_15FloatRoundStyleE2EfEENS1_15EpilogueDefaultEEEEEvvEEEEvNT_6ParamsE:
[----:B------:R-:W0:Y:S02]  /*0000*/  LDC R1, c[0x0][0x28] ;  /* 0x00000a00ff017b82 */ /* 0x000e240000000800 */
[----:B0-----:R-:W-:Y:S01]  /*0010*/  VIADD R1, R1, 0xfffffff8 ;  /* 0xfffffff801017836 */ /* 0x001fe20000000000 */
[----:B------:R-:W0:Y:S01]  /*0020*/  S2R R4, SR_TID.X ;  /* 0x0000000000047919 */ /* 0x000e220000002100 */
[----:B------:R-:W-:Y:S01]  /*0030*/  ELECT P0, URZ, PT ;  /* 0x00000000003f782f */ /* 0x000fe20003800000 */
[----:B------:R-:W-:Y:S01]  /*0040*/  BSSY B0, `(.L_x_0) ;  /* 0x000000f000007945 */ /* 0x000fe20003800000 */
[--C-:B0-----:R-:W-:Y:S02]  /*0050*/  SHF.R.U32.HI R0, RZ, 0x5, R4.reuse ;  /* 0x00000005ff007819 */ /* 0x101fe40000011604 */
[----:B------:R-:W-:-:S03]  /*0060*/  SHF.R.U32.HI R5, RZ, 0x7, R4 ;  /* 0x00000007ff057819 */ /* 0x000fc60000011604 */
[----:B------:R-:W0:Y:S04]  /*0070*/  SHFL.IDX PT, R2, R0, RZ, 0x1f ;  /* 0x00001fff00027589 */ /* 0x000e2800000e0000 */
[----:B------:R1:W2:Y:S01]  /*0080*/  SHFL.IDX PT, R8, R5, RZ, 0x1f ;  /* 0x00001fff05087589 */ /* 0x0002a200000e0000 */
[----:B0-----:R-:W-:-:S13]  /*0090*/  ISETP.NE.OR P0, PT, R2, RZ, !P0 ;  /* 0x000000ff0200720c */ /* 0x001fda0004705670 */
[----:B-12---:R-:W-:Y:S05]  /*00a0*/  @P0 BRA `(.L_x_1) ;  /* 0x0000000000200947 */ /* 0x006fea0003800000 */
[----:B------:R-:W-:Y:S02]  /*00b0*/  ULDC.64 UR4, c[0x0][0x198] ;  /* 0x0000660000047ab9 */ /* 0x000fe40000000a00 */
[----:B------:R-:W-:Y:S02]  /*00c0*/  UIADD3 UR6, UP0, UR4, 0xf0, URZ ;  /* 0x000000f004067890 */ /* 0x000fe4000ff1e03f */
[----:B------:R-:W-:Y:S02]  /*00d0*/  UIADD3 UR4, UP1, UR4, 0x1f0, URZ ;  /* 0x000001f004047890 */ /* 0x000fe4000ff3e03f */
[----:B------:R-:W-:Y:S02]  /*00e0*/  UIADD3.X UR7, URZ, UR5, URZ, UP0, !UPT ;  /* 0x000000053f077290 */ /* 0x000fe400087fe43f */
[----:B------:R-:W-:-:S07]  /*00f0*/  UIADD3.X UR5, URZ, UR5, URZ, UP1, !UPT ;  /* 0x000000053f057290 */ /* 0x000fce0008ffe43f */
[----:B------:R0:W-:Y:S02]  /*0100*/  UTMACCTL.PF [UR6] ;  /* 0x00000000060079b9 */ /* 0x0001e40008040000 */
[----:B------:R0:W-:Y:S02]  /*0110*/  UTMACCTL.PF [UR4] ;  /* 0x00000000040079b9 */ /* 0x0001e40008040000 */
[----:B0-----:R-:W-:Y:S01]  /*0120*/  NOP ;  /* 0x0000000000007918 */ /* 0x001fe20000000000 */
.L_x_1:
[----:B------:R-:W-:Y:S05]  /*0130*/  BSYNC B0 ;  /* 0x0000000000007941 */ /* 0x000fea0003800000 */
.L_x_0:
[----:B------:R-:W0:Y:S02]  /*0140*/  SHFL.IDX PT, R3, R0, RZ, 0x1f ;  /* 0x00001fff00037589 */ /* 0x000e2400000e0000 */
[----:B0-----:R-:W-:-:S13]  /*0150*/  ISETP.NE.AND P0, PT, R3, RZ, PT ;  /* 0x000000ff0300720c */ /* 0x001fda0003f05270 */
[----:B------:R-:W-:Y:S05]  /*0160*/  @P0 BRA `(.L_x_2) ;  /* 0x0000000000700947 */ /* 0x000fea0003800000 */
[----:B------:R-:W0:Y:S01]  /*0170*/  S2UR UR8, SR_CgaCtaId ;  /* 0x00000000000879c3 */ /* 0x000e220000008800 */
[----:B------:R-:W-:Y:S01]  /*0180*/  UMOV UR4, 0x400 ;  /* 0x0000040000047882 */ /* 0x000fe20000000000 */
[----:B------:R-:W-:Y:S01]  /*0190*/  UMOV UR5, 0x1 ;  /* 0x0000000100057882 */ /* 0x000fe20000000000 */
[----:B------:R-:W-:Y:S01]  /*01a0*/  UMOV UR6, 0x80 ;  /* 0x0000008000067882 */ /* 0x000fe20000000000 */
[----:B------:R-:W-:Y:S01]  /*01b0*/  ELECT P0, URZ, PT ;  /* 0x00000000003f782f */ /* 0x000fe20003800000 */
[----:B------:R-:W-:-:S04]  /*01c0*/  UIADD3 UR6, -UR6, 0x100000, URZ ;  /* 0x0010000006067890 */ /* 0x000fc8000fffe13f */
[----:B------:R-:W-:Y:S02]  /*01d0*/  USHF.L.U32 UR7, UR6, 0xb, URZ ;  /* 0x0000000b06077899 */ /* 0x000fe4000800063f */
[----:B------:R-:W-:Y:S02]  /*01e0*/  USHF.L.U32 UR6, UR6, 0x1, URZ ;  /* 0x0000000106067899 */ /* 0x000fe4000800063f */
[----:B0-----:R-:W-:Y:S02]  /*01f0*/  ULEA UR8, UR8, UR4, 0x18 ;  /* 0x0000000408087291 */ /* 0x001fe4000f8ec03f */
[----:B------:R-:W-:-:S04]  /*0200*/  UIADD3 UR4, -UR5, 0x100000, URZ ;  /* 0x0010000005047890 */ /* 0x000fc8000fffe13f */
[----:B------:R-:W-:Y:S02]  /*0210*/  USHF.L.U32 UR5, UR4, 0xb, URZ ;  /* 0x0000000b04057899 */ /* 0x000fe4000800063f */
[----:B------:R-:W-:Y:S01]  /*0220*/  USHF.L.U32 UR4, UR4, 0x1, URZ ;  /* 0x0000000104047899 */ /* 0x000fe2000800063f */
[----:B------:R-:W0:Y:S11]  /*0230*/  FENCE.VIEW.ASYNC.S ;  /* 0x00000000000073c6 */ /* 0x000e360000000000 */
[----:B0-----:R0:W1:Y:S01]  /*0240*/  SYNCS.EXCH.64 URZ, [UR8], UR4 ;  /* 0x00000004083f75b2 */ /* 0x0010620008000100 */
[----:B------:R0:W2:Y:S01]  /*0250*/  SYNCS.EXCH.64 URZ, [UR8+0x38], UR6 ;  /* 0x00003806083f75b2 */ /* 0x0000a20008000100 */
[----:B------:R0:W3:Y:S01]  /*0260*/  SYNCS.EXCH.64 URZ, [UR8+0x8], UR4 ;  /* 0x00000804083f75b2 */ /* 0x0000e20008000100 */
[----:B------:R0:W4:Y:S01]  /*0270*/  SYNCS.EXCH.64 URZ, [UR8+0x40], UR6 ;  /* 0x00004006083f75b2 */ /* 0x0001220008000100 */
[----:B------:R0:W0:Y:S01]  /*0280*/  SYNCS.EXCH.64 URZ, [UR8+0x10], UR4 ;  /* 0x00001004083f75b2 */ /* 0x0000220008000100 */
        /* <DEDUP_REMOVED lines=9> */
[----:B------:R-:W-:Y:S01]  /*0320*/  NOP ;  /* 0x0000000000007918 */ /* 0x000fe20000000000 */
.L_x_2:
[----:B------:R-:W5:Y:S01]  /*0330*/  SHFL.IDX PT, R6, R0, RZ, 0x1f ;  /* 0x00001fff00067589 */ /* 0x000f6200000e0000 */
[----:B------:R-:W-:Y:S01]  /*0340*/  ELECT P0, URZ, PT ;  /* 0x00000000003f782f */ /* 0x000fe20003800000 */
[----:B------:R-:W-:Y:S01]  /*0350*/  NOP ;  /* 0x0000000000007918 */ /* 0x000fe20000000000 */
[----:B------:R-:W-:Y:S01]  /*0360*/  ELECT P1, URZ, PT ;  /* 0x00000000003f782f */ /* 0x000fe20003820000 */
[----:B------:R-:W1:Y:S01]  /*0370*/  SHFL.IDX PT, R3, R0, RZ, 0x1f ;  /* 0x00001fff00037589 */ /* 0x000e6200000e0000 */
[----:B0-----:R-:W-:Y:S01]  /*0380*/  UMOV UR4, 0x20 ;  /* 0x0000002000047882 */ /* 0x001fe20000000000 */
[----:B------:R-:W-:Y:S01]  /*0390*/  UMOV UR11, 0x80 ;  /* 0x00000080000b7882 */ /* 0x000fe20000000000 */
[----:B------:R-:W-:Y:S01]  /*03a0*/  NOP ;  /* 0x0000000000007918 */ /* 0x000fe20000000000 */
[C---:B------:R-:W-:Y:S01]  /*03b0*/  VIADD R33, R8.reuse, 0xffffffff ;  /* 0xffffffff08217836 */ /* 0x040fe20000000000 */
[----:B------:R-:W0:Y:S01]  /*03c0*/  SHFL.IDX PT, R5, R5, RZ, 0x1f ;  /* 0x00001fff05057589 */ /* 0x000e2200000e0000 */
[----:B------:R-:W-:Y:S01]  /*03d0*/  ULDC.64 UR38, c[0x0][0x208] ;  /* 0x0000820000267ab9 */ /* 0x000fe20000000a00 */
[----:B------:R-:W-:-:S02]  /*03e0*/  ISETP.NE.AND P2, PT, R8, RZ, PT ;  /* 0x000000ff0800720c */ /* 0x000fc40003f45270 */
[----:B------:R-:W-:Y:S02]  /*03f0*/  ISETP.GE.U32.AND P3, PT, R33, 0x2, PT ;  /* 0x000000022100780c */ /* 0x000fe40003f66070 */
[----:B-----5:R-:W-:Y:S02]  /*0400*/  ISETP.NE.OR P0, PT, R6, RZ, !P0 ;  /* 0x000000ff0600720c */ /* 0x020fe40004705670 */
[----:B-1----:R-:W-:Y:S02]  /*0410*/  ISETP.NE.OR P1, PT, R3, RZ, !P1 ;  /* 0x000000ff0300720c */ /* 0x002fe40004f25670 */
[----:B------:R-:W-:-:S04]  /*0420*/  SHF.R.S32.HI R3, RZ, 0x1f, R2 ;  /* 0x0000001fff037819 */ /* 0x000fc80000011402 */
[----:B------:R-:W-:-:S05]  /*0430*/  LEA.HI R3, R3, R2, RZ, 0x2 ;  /* 0x0000000203037211 */ /* 0x000fca00078f10ff */
[----:B------:R-:W-:Y:S01]  /*0440*/  VOTEU.ALL UP0, P0 ;  /* 0x00000000003f7886 */ /* 0x000fe20000000000 */
[----:B------:R-:W-:Y:S01]  /*0450*/  LOP3.LUT R3, R3, 0xfffffffc, RZ, 0xc0, !PT ;  /* 0xfffffffc03037812 */ /* 0x000fe200078ec0ff */
[----:B------:R-:W-:-:S03]  /*0460*/  VOTEU.ALL UP1, P1 ;  /* 0x00000000003f7886 */ /* 0x000fc60000820000 */
[----:B------:R-:W1:Y:S01]  /*0470*/  @!UP0 S2UR UR7, SR_CgaCtaId ;  /* 0x00000000000789c3 */ /* 0x000e620000008800 */
[----:B------:R-:W-:Y:S01]  /*0480*/  @!UP0 UMOV UR6, 0x400 ;  /* 0x0000040000068882 */ /* 0x000fe20000000000 */
[----:B------:R-:W-:-:S04]  /*0490*/  @!UP0 UIADD3 UR4, -UR4, 0x100000, URZ ;  /* 0x0010000004048890 */ /* 0x000fc8000fffe13f */
[----:B------:R-:W-:Y:S02]  /*04a0*/  @!UP0 USHF.L.U32 UR5, UR4, 0xb, URZ ;  /* 0x0000000b04058899 */ /* 0x000fe4000800063f */
[----:B------:R-:W-:Y:S01]  /*04b0*/  @!UP0 USHF.L.U32 UR4, UR4, 0x1, URZ ;  /* 0x0000000104048899 */ /* 0x000fe2000800063f */
[----:B------:R-:W-:Y:S01]  /*04c0*/  IMAD.IADD R0, R2, 0x1, -R3 ;  /* 0x0000000102007824 */ /* 0x000fe200078e0a03 */
[----:B------:R-:W-:Y:S01]  /*04d0*/  @!UP1 UMOV UR9, 0x400 ;  /* 0x0000040000099882 */ /* 0x000fe20000000000 */
[----:B------:R-:W-:Y:S01]  /*04e0*/  VOTEU.ALL UP2, P1 ;  /* 0x00000000003f7886 */ /* 0x000fe20000840000 */
[----:B------:R-:W-:Y:S01]  /*04f0*/  VOTEU.ALL UP3, P1 ;  /* 0x00000000003f7886 */ /* 0x000fe20000860000 */
[----:B------:R-:W-:Y:S01]  /*0500*/  VOTEU.ALL UP4, P1 ;  /* 0x00000000003f7886 */ /* 0x000fe20000880000 */
[----:B------:R-:W5:Y:S01]  /*0510*/  @!UP1 S2UR UR10, SR_CgaCtaId ;  /* 0x00000000000a99c3 */ /* 0x000f620000008800 */
[----:B------:R-:W-:Y:S01]  /*0520*/  VOTEU.ALL UP5, P1 ;  /* 0x00000000003f7886 */ /* 0x000fe200008a0000 */
[----:B------:R-:W-:-:S04]  /*0530*/  SHF.R.S32.HI R3, RZ, 0x1f, R4 ;  /* 0x0000001fff037819 */ /* 0x000fc80000011404 */
[----:B------:R-:W-:-:S04]  /*0540*/  LEA.HI R3, R3, R4, RZ, 0x7 ;  /* 0x0000000403037211 */ /* 0x000fc800078f38ff */
[----:B------:R-:W-:-:S05]  /*0550*/  LOP3.LUT R3, R3, 0xffffff80, RZ, 0xc0, !PT ;  /* 0xffffff8003037812 */ /* 0x000fca00078ec0ff */
[----:B------:R-:W-:Y:S01]  /*0560*/  IMAD.IADD R3, R4, 0x1, -R3 ;  /* 0x0000000104037824 */ /* 0x000fe200078e0a03 */
[----:B-1----:R-:W-:Y:S02]  /*0570*/  @!UP0 ULEA UR8, UR7, UR6, 0x18 ;  /* 0x0000000607088291 */ /* 0x002fe4000f8ec03f */
[----:B------:R-:W-:-:S04]  /*0580*/  @!UP1 UIADD3 UR6, -UR11, 0x100000, URZ ;  /* 0x001000000b069890 */ /* 0x000fc8000fffe13f */
[----:B------:R-:W-:Y:S02]  /*0590*/  @!UP1 USHF.L.U32 UR7, UR6, 0xb, URZ ;  /* 0x0000000b06079899 */ /* 0x000fe4000800063f */
[----:B------:R-:W-:Y:S01]  /*05a0*/  @!UP1 USHF.L.U32 UR6, UR6, 0x1, URZ ;  /* 0x0000000106069899 */ /* 0x000fe2000800063f */
[----:B------:R-:W-:Y:S01]  /*05b0*/  VOTEU.ALL UP0, P0 ;  /* 0x00000000003f7886 */ /* 0x000fe20000000000 */
[----:B-----5:R-:W-:Y:S01]  /*05c0*/  @!UP1 ULEA UR9, UR10, UR9, 0x18 ;  /* 0x000000090a099291 */ /* 0x020fe2000f8ec03f */
[----:B------:R-:W-:Y:S02]  /*05d0*/  VOTEU.ALL UP1, P0 ;  /* 0x00000000003f7886 */ /* 0x000fe40000020000 */
[----:B------:R-:W-:Y:S01]  /*05e0*/  ULDC.64 UR10, c[0x0][0x598] ;  /* 0x00016600000a7ab9 */ /* 0x000fe20000000a00 */
[----:B------:R-:W-:Y:S01]  /*05f0*/  ISETP.NE.AND P0, PT, R0, 0x3, PT ;  /* 0x000000030000780c */ /* 0x000fe20003f05270 */
[----:B------:R-:W1:Y:S02]  /*0600*/  FENCE.VIEW.ASYNC.S ;  /* 0x00000000000073c6 */ /* 0x000e640000000000 */
[----:B-1----:R1:W2:Y:S01]  /*0610*/  @!UP0 SYNCS.EXCH.64 URZ, [UR8+0xa0], UR4 ;  /* 0x0000a004083f85b2 */ /* 0x0022a20008000100 */
[----:B------:R-:W-:-:S02]  /*0620*/  ISETP.NE.U32.AND P1, PT, RZ, UR10, PT ;  /* 0x0000000aff007c0c */ /* 0x000fc4000bf25070 */
[----:B------:R-:W-:Y:S02]  /*0630*/  ISETP.EQ.OR P0, PT, R0, RZ, !P0 ;  /* 0x000000ff0000720c */ /* 0x000fe40004702670 */
[----:B------:R-:W-:Y:S02]  /*0640*/  ISETP.NE.AND.EX P1, PT, RZ, UR11, PT, P1 ;  /* 0x0000000bff007c0c */ /* 0x000fe4000bf25310 */
[----:B------:R-:W-:-:S04]  /*0650*/  ISETP.EQ.AND P0, PT, R8, RZ, P0 ;  /* 0x000000ff0800720c */ /* 0x000fc80000702270 */
[----:B------:R-:W-:-:S04]  /*0660*/  SEL R16, RZ, 0x1, !P0 ;  /* 0x00000001ff107807 */ /* 0x000fc80004000000 */
[----:B------:R-:W-:Y:S01]  /*0670*/  SEL R16, R16, 0x2, P3 ;  /* 0x0000000210107807 */ /* 0x000fe20001800000 */
[----:B------:R1:W2:Y:S01]  /*0680*/  @!UP1 SYNCS.EXCH.64 URZ, [UR8+0xa8], UR4 ;  /* 0x0000a804083f95b2 */ /* 0x0002a20008000100 */
[----:B------:R-:W-:Y:S01]  /*0690*/  NOP ;  /* 0x0000000000007918 */ /* 0x000fe20000000000 */
[----:B------:R1:W2:Y:S01]  /*06a0*/  @!UP2 SYNCS.EXCH.64 URZ, [UR9+0x80], UR6 ;  /* 0x00008006093fa5b2 */ /* 0x0002a20008000100 */
[----:B------:R1:W2:Y:S01]  /*06b0*/  @!UP3 SYNCS.EXCH.64 URZ, [UR9+0x88], UR6 ;  /* 0x00008806093fb5b2 */ /* 0x0002a20008000100 */
[----:B------:R1:W2:Y:S01]  /*06c0*/  @!UP4 SYNCS.EXCH.64 URZ, [UR9+0x90], UR6 ;  /* 0x00009006093fc5b2 */ /* 0x0002a20008000100 */
[----:B------:R1:W2:Y:S01]  /*06d0*/  @!UP5 SYNCS.EXCH.64 URZ, [UR9+0x98], UR6 ;  /* 0x00009806093fd5b2 */ /* 0x0002a20008000100 */
[----:B------:R-:W-:Y:S01]  /*06e0*/  NOP ;  /* 0x0000000000007918 */ /* 0x000fe20000000000 */
[----:B--234-:R-:W-:Y:S06]  /*06f0*/  BAR.SYNC.DEFER_BLOCKING 0x0 ;  /* 0x0000000000007b1d */ /* 0x01cfec0000010000 */
[----:B01----:R-:W-:Y:S05]  /*0700*/  @!P1 BRA `(.L_x_3) ;  /* 0x00000000001c9947 */ /* 0x003fea0003800000 */
[----:B------:R-:W0:Y:S02]  /*0710*/  LDC.64 R6, c[0x0][0x598] ;  /* 0x00016600ff067b82 */ /* 0x000e240000000a00 */
[----:B0-----:R-:W2:Y:S02]  /*0720*/  LDG.E.64 R6, desc[UR38][R6.64] ;  /* 0x0000002606067981 */ /* 0x001ea4000c1e1b00 */
[----:B--2---:R-:W-:-:S04]  /*0730*/  ISETP.NE.U32.AND P0, PT, R6, RZ, PT ;  /* 0x000000ff0600720c */ /* 0x004fc80003f05070 */
[----:B------:R-:W-:-:S13]  /*0740*/  ISETP.NE.AND.EX P0, PT, R7, RZ, PT, P0 ;  /* 0x000000ff0700720c */ /* 0x000fda0003f05300 */
[----:B------:R-:W-:Y:S05]  /*0750*/  @!P0 BRA `(.L_x_3) ;  /* 0x0000000000088947 */ /* 0x000fea0003800000 */
[----:B------:R1:W5:Y:S01]  /*0760*/  LD.E R153, desc[UR38][R6.64] ;  /* 0x0000002606997980 */ /* 0x000362000c101900 */
[----:B------:R-:W-:Y:S05]  /*0770*/  BRA `(.L_x_4) ;  /* 0x0000000000247947 */ /* 0x000fea0003800000 */
.L_x_3:
[----:B------:R-:W-:Y:S02]  /*0780*/  ULDC.64 UR4, c[0x0][0x588] ;  /* 0x0001620000047ab9 */ /* 0x000fe40000000a00 */
[----:B------:R-:W-:-:S04]  /*0790*/  ISETP.NE.U32.AND P0, PT, RZ, UR4, PT ;  /* 0x00000004ff007c0c */ /* 0x000fc8000bf05070 */
[----:B------:R-:W-:-:S13]  /*07a0*/  ISETP.NE.AND.EX P0, PT, RZ, UR5, PT, P0 ;  /* 0x00000005ff007c0c */ /* 0x000fda000bf05300 */
[----:B------:R-:W-:Y:S05]  /*07b0*/  @!P0 BRA `(.L_x_5) ;  /* 0x00000000000c8947 */ /* 0x000fea0003800000 */
[----:B------:R-:W0:Y:S02]  /*07c0*/  LDC.64 R6, c[0x0][0x588] ;  /* 0x00016200ff067b82 */ /* 0x000e240000000a00 */
[----:B0-----:R0:W5:Y:S01]  /*07d0*/  LDG.E R153, desc[UR38][R6.64] ;  /* 0x0000002606997981 */ /* 0x001162000c1e1900 */
[----:B------:R-:W-:Y:S05]  /*07e0*/  BRA `(.L_x_4) ;  /* 0x0000000000087947 */ /* 0x000fea0003800000 */
.L_x_5:
[----:B------:R-:W-:Y:S02]  /*07f0*/  ULDC UR4, c[0x0][0x580] ;  /* 0x0001600000047ab9 */ /* 0x000fe40000000800 */
[----:B------:R-:W-:-:S07]  /*0800*/  IMAD.U32 R153, RZ, RZ, UR4 ;  /* 0x00000004ff997e24 */ /* 0x000fce000f8e00ff */
.L_x_4:
[----:B------:R-:W-:Y:S02]  /*0810*/  ULDC.64 UR4, c[0x0][0x5a0] ;  /* 0x0001680000047ab9 */ /* 0x000fe40000000a00 */
[----:B------:R-:W-:-:S04]  /*0820*/  ISETP.NE.U32.AND P0, PT, RZ, UR4, PT ;  /* 0x00000004ff007c0c */ /* 0x000fc8000bf05070 */
[----:B------:R-:W-:-:S13]  /*0830*/  ISETP.NE.AND.EX P0, PT, RZ, UR5, PT, P0 ;  /* 0x00000005ff007c0c */ /* 0x000fda000bf05300 */
[----:B------:R-:W-:Y:S05]  /*0840*/  @!P0 BRA `(.L_x_6) ;  /* 0x00000000001c8947 */ /* 0x000fea0003800000 */
[----:B01----:R-:W0:Y:S02]  /*0850*/  LDC.64 R6, c[0x0][0x5a0] ;  /* 0x00016800ff067b82 */ /* 0x003e240000000a00 */
[----:B0-----:R-:W2:Y:S02]  /*0860*/  LDG.E.64 R6, desc[UR38][R6.64] ;  /* 0x0000002606067981 */ /* 0x001ea4000c1e1b00 */
[----:B--2---:R-:W-:-:S04]  /*0870*/  ISETP.NE.U32.AND P0, PT, R6, RZ, PT ;  /* 0x000000ff0600720c */ /* 0x004fc80003f05070 */
[----:B------:R-:W-:-:S13]  /*0880*/  ISETP.NE.AND.EX P0, PT, R7, RZ, PT, P0 ;  /* 0x000000ff0700720c */ /* 0x000fda0003f05300 */
[----:B------:R-:W-:Y:S05]  /*0890*/  @!P0 BRA `(.L_x_6) ;  /* 0x0000000000088947 */ /* 0x000fea0003800000 */
[----:B------:R3:W5:Y:S01]  /*08a0*/  LD.E R152, desc[UR38][R6.64] ;  /* 0x0000002606987980 */ /* 0x000762000c101900 */
[----:B------:R-:W-:Y:S05]  /*08b0*/  BRA `(.L_x_7) ;  /* 0x0000000000247947 */ /* 0x000fea0003800000 */
.L_x_6:
[----:B------:R-:W-:Y:S02]  /*08c0*/  ULDC.64 UR4, c[0x0][0x590] ;  /* 0x0001640000047ab9 */ /* 0x000fe40000000a00 */
[----:B------:R-:W-:-:S04]  /*08d0*/  ISETP.NE.U32.AND P0, PT, RZ, UR4, PT ;  /* 0x00000004ff007c0c */ /* 0x000fc8000bf05070 */
[----:B------:R-:W-:-:S13]  /*08e0*/  ISETP.NE.AND.EX P0, PT, RZ, UR5, PT, P0 ;  /* 0x00000005ff007c0c */ /* 0x000fda000bf05300 */
[----:B------:R-:W-:Y:S05]  /*08f0*/  @!P0 BRA `(.L_x_8) ;  /* 0x00000000000c8947 */ /* 0x000fea0003800000 */
[----:B01----:R-:W0:Y:S02]  /*0900*/  LDC.64 R6, c[0x0][0x590] ;  /* 0x00016400ff067b82 */ /* 0x003e240000000a00 */
[----:B0-----:R2:W5:Y:S01]  /*0910*/  LDG.E R152, desc[UR38][R6.64] ;  /* 0x0000002606987981 */ /* 0x001562000c1e1900 */
[----:B------:R-:W-:Y:S05]  /*0920*/  BRA `(.L_x_7) ;  /* 0x0000000000087947 */ /* 0x000fea0003800000 */
.L_x_8:
[----:B------:R-:W-:Y:S02]  /*0930*/  ULDC UR4, c[0x0][0x584] ;  /* 0x0001610000047ab9 */ /* 0x000fe40000000800 */
[----:B------:R-:W-:-:S07]  /*0940*/  IMAD.U32 R152, RZ, RZ, UR4 ;  /* 0x00000004ff987e24 */ /* 0x000fce000f8e00ff */
.L_x_7:
[----:B------:R-:W4:Y:S01]  /*0950*/  LDC R2, c[0x0][0x65c] ;  /* 0x00019700ff027b82 */ /* 0x000f220000000800 */
[----:B------:R-:W4:Y:S01]  /*0960*/  S2R R14, SR_CTAID.Y ;  /* 0x00000000000e7919 */ /* 0x000f220000002600 */
[----:B------:R-:W-:Y:S01]  /*0970*/  ULDC UR6, c[0x0][0x28c] ;  /* 0x0000a30000067ab9 */ /* 0x000fe20000000800 */
[----:B------:R-:W-:Y:S01]  /*0980*/  ISETP.NE.AND P0, PT, R8, 0x2, PT ;  /* 0x000000020800780c */ /* 0x000fe20003f05270 */
[----:B------:R-:W-:Y:S01]  /*0990*/  UIADD3 UR6, UR6, 0x7f, URZ ;  /* 0x0000007f06067890 */ /* 0x000fe2000fffe03f */
[----:B0123--:R-:W0:Y:S01]  /*09a0*/  S2R R6, SR_CTAID.X ;  /* 0x0000000000067919 */ /* 0x00fe220000002500 */
[----:B------:R-:W-:Y:S01]  /*09b0*/  IMAD.MOV.U32 R7, RZ, RZ, RZ ;  /* 0x000000ffff077224 */ /* 0x000fe200078e00ff */
[----:B------:R-:W-:Y:S01]  /*09c0*/  UMOV UR36, URZ ;  /* 0x0000003f00247c82 */ /* 0x000fe20008000000 */
[----:B------:R-:W-:Y:S01]  /*09d0*/  USHF.R.S32.HI UR7, URZ, 0x1f, UR6 ;  /* 0x0000001f3f077899 */ /* 0x000fe20008011406 */
[----:B------:R-:W-:Y:S01]  /*09e0*/  UMOV UR40, URZ ;  /* 0x0000003f00287c82 */ /* 0x000fe20008000000 */
[----:B------:R-:W-:-:S02]  /*09f0*/  ULDC.64 UR8, c[0x0][0x650] ;  /* 0x0001940000087ab9 */ /* 0x000fc40000000a00 */
[----:B------:R-:W-:-:S04]  /*0a00*/  ULEA.HI UR7, UR7, UR6, URZ, 0x7 ;  /* 0x0000000607077291 */ /* 0x000fc8000f8f383f */
[----:B------:R-:W-:Y:S01]  /*0a10*/  USHF.R.S32.HI UR37, URZ, 0x7, UR7 ;  /* 0x000000073f257899 */ /* 0x000fe20008011407 */
[----:B----4-:R-:W-:-:S13]  /*0a20*/  ISETP.NE.AND P1, PT, R2, 0x1, PT ;  /* 0x000000010200780c */ /* 0x010fda0003f25270 */
[----:B------:R-:W0:Y:S01]  /*0a30*/  @P1 LDC R19, c[0x0][0x10] ;  /* 0x00000400ff131b82 */ /* 0x000e220000000800 */
[----:B------:R-:W-:Y:S02]  /*0a40*/  @P1 IMAD.MOV.U32 R8, RZ, RZ, R14 ;  /* 0x000000ffff081224 */ /* 0x000fe400078e000e */
[----:B------:R-:W-:Y:S02]  /*0a50*/  @P1 IMAD.MOV.U32 R9, RZ, RZ, RZ ;  /* 0x000000ffff091224 */ /* 0x000fe400078e00ff */
[----:B------:R-:W-:-:S03]  /*0a60*/  @P1 IMAD.MOV.U32 R17, RZ, RZ, RZ ;  /* 0x000000ffff111224 */ /* 0x000fc600078e00ff */
[----:B------:R-:W1:Y:S01]  /*0a70*/  @!P1 LDC R11, c[0x0][0xc] ;  /* 0x00000300ff0b9b82 */ /* 0x000e620000000800 */
[----:B------:R-:W-:Y:S01]  /*0a80*/  ULDC UR4, c[0x0][0xc] ;  /* 0x0000030000047ab9 */ /* 0x000fe20000000800 */
[----:B------:R-:W-:Y:S02]  /*0a90*/  ULDC UR5, c[0x0][0x10] ;  /* 0x0000040000057ab9 */ /* 0x000fe40000000800 */
[----:B------:R-:W-:-:S04]  /*0aa0*/  UIMAD.WIDE.U32 UR4, UR4, UR5, URZ ;  /* 0x00000005040472a5 */ /* 0x000fc8000f8e003f */
[----:B------:R-:W2:Y:S01]  /*0ab0*/  LDC R2, c[0x0][0x14] ;  /* 0x00000500ff027b82 */ /* 0x000ea20000000800 */
[----:B0-----:R-:W-:-:S04]  /*0ac0*/  @P1 IMAD.WIDE.U32 R18, R6, R19, R8 ;  /* 0x0000001306121225 */ /* 0x001fc800078e0008 */
[----:B------:R-:W-:Y:S02]  /*0ad0*/  @P1 IMAD.IADD R17, R19, 0x1, R17 ;  /* 0x0000000113111824 */ /* 0x000fe400078e0211 */
[----:B-1----:R-:W-:-:S04]  /*0ae0*/  @!P1 IMAD.WIDE.U32 R8, R11, R14, R6 ;  /* 0x0000000e0b089225 */ /* 0x002fc800078e0006 */
[----:B------:R-:W-:Y:S02]  /*0af0*/  @!P1 IMAD.MOV.U32 R18, RZ, RZ, R8 ;  /* 0x000000ffff129224 */ /* 0x000fe400078e0008 */
[----:B------:R-:W-:Y:S02]  /*0b00*/  @!P1 IMAD.MOV.U32 R17, RZ, RZ, R9 ;  /* 0x000000ffff119224 */ /* 0x000fe400078e0009 */
[----:B--2---:R-:W-:-:S04]  /*0b10*/  IMAD.WIDE.U32 R12, R2, UR4, RZ ;  /* 0x00000004020c7c25 */ /* 0x004fc8000f8e00ff */
[----:B------:R-:W-:Y:S01]  /*0b20*/  IMAD R23, R2, UR5, RZ ;  /* 0x0000000502177c24 */ /* 0x000fe2000f8e02ff */
[----:B------:R0:W-:Y:S03]  /*0b30*/  STL.64 [R1], R12 ;  /* 0x0000000c01007387 */ /* 0x0001e60000100a00 */
[----:B------:R-:W-:Y:S01]  /*0b40*/  IMAD.IADD R23, R13, 0x1, R23 ;  /* 0x000000010d177824 */ /* 0x000fe200078e0217 */
[----:B------:R-:W-:Y:S06]  /*0b50*/  @P0 BRA `(.L_x_9) ;  /* 0x0000000000280947 */ /* 0x000fec0003800000 */
[----:B------:R-:W-:Y:S01]  /*0b60*/  UIMAD.WIDE.U32 UR4, UR37, 0x24924925, URZ ;  /* 0x24924925250478a5 */ /* 0x000fe2000f8e003f */
[----:B------:R-:W-:Y:S01]  /*0b70*/  IADD3 R18, P0, R18, R12, RZ ;  /* 0x0000000c12127210 */ /* 0x000fe20007f1e0ff */
[----:B------:R-:W-:Y:S02]  /*0b80*/  UISETP.GE.U32.AND UP0, UPT, UR37, 0x7, UPT ;  /* 0x000000072500788c */ /* 0x000fe4000bf06070 */
[----:B------:R-:W-:Y:S02]  /*0b90*/  UIADD3 UR4, -UR5, UR37, URZ ;  /* 0x0000002505047290 */ /* 0x000fe4000fffe13f */
[----:B------:R-:W-:Y:S01]  /*0ba0*/  IMAD.X R17, R23, 0x1, R17, P0 ;  /* 0x0000000117117824 */ /* 0x000fe200000e0611 */
[----:B------:R-:W-:Y:S01]  /*0bb0*/  UMOV UR40, URZ ;  /* 0x0000003f00287c82 */ /* 0x000fe20008000000 */
[----:B------:R-:W-:-:S04]  /*0bc0*/  ULEA.HI UR4, UR4, UR5, URZ, 0x1f ;  /* 0x0000000504047291 */ /* 0x000fc8000f8ff83f */
[----:B------:R-:W-:-:S04]  /*0bd0*/  USHF.R.U32.HI UR4, URZ, 0x2, UR4 ;  /* 0x000000023f047899 */ /* 0x000fc80008011604 */
[----:B------:R-:W-:Y:S02]  /*0be0*/  @UP0 ULOP3.LUT UR40, UR4, 0x1, URZ, 0xc0, !UPT ;  /* 0x0000000104280892 */ /* 0x000fe4000f8ec03f */
[----:B------:R-:W-:-:S12]  /*0bf0*/  UIMAD UR36, UR4, -0x7, UR37 ;  /* 0xfffffff9042478a4 */ /* 0x000fd8000f8e0225 */
.L_x_9:
[----:B------:R-:W-:Y:S01]  /*0c00*/  ISETP.GE.U32.AND P0, PT, R18, UR8, PT ;  /* 0x0000000812007c0c */ /* 0x000fe2000bf06070 */
[----:B------:R-:W-:Y:S01]  /*0c10*/  IMAD.MOV.U32 R19, RZ, RZ, -0x1 ;  /* 0xffffffffff137424 */ /* 0x000fe200078e00ff */
[----:B------:R-:W-:Y:S01]  /*0c20*/  PRMT R8, RZ, 0x7610, R8 ;  /* 0x00007610ff087816 */ /* 0x000fe20000000008 */
[----:B------:R-:W-:Y:S01]  /*0c30*/  IMAD.MOV.U32 R22, RZ, RZ, -0x1 ;  /* 0xffffffffff167424 */ /* 0x000fe200078e00ff */
[----:B------:R-:W-:Y:S01]  /*0c40*/  ISETP.GE.U32.AND.EX P0, PT, R17, UR9, PT, P0 ;  /* 0x0000000911007c0c */ /* 0x000fe2000bf06100 */
[----:B------:R-:W-:-:S12]  /*0c50*/  IMAD.MOV.U32 R2, RZ, RZ, -0x1 ;  /* 0xffffffffff027424 */ /* 0x000fd800078e00ff */
[----:B------:R-:W-:Y:S05]  /*0c60*/  @P0 BRA `(.L_x_10) ;  /* 0x00000004005c0947 */ /* 0x000fea0003800000 */
[----:B------:R-:W1:Y:S01]  /*0c70*/  LDC.64 R20, c[0x0][0x628] ;  /* 0x00018a00ff147b82 */ /* 0x000e620000000a00 */
[----:B------:R-:W-:Y:S02]  /*0c80*/  IMAD.MOV.U32 R8, RZ, RZ, R18 ;  /* 0x000000ffff087224 */ /* 0x000fe400078e0012 */
[----:B------:R-:W-:-:S05]  /*0c90*/  IMAD.MOV.U32 R9, RZ, RZ, R17 ;  /* 0x000000ffff097224 */ /* 0x000fca00078e0011 */
[----:B------:R-:W2:Y:S08]  /*0ca0*/  LDC R2, c[0x0][0x630] ;  /* 0x00018c00ff027b82 */ /* 0x000eb00000000800 */
[----:B------:R-:W3:Y:S01]  /*0cb0*/  LDC.64 R24, c[0x0][0x620] ;  /* 0x00018800ff187b82 */ /* 0x000ee20000000a00 */
[----:B-1----:R-:W-:-:S04]  /*0cc0*/  ISETP.NE.U32.AND P0, PT, R20, RZ, PT ;  /* 0x000000ff1400720c */ /* 0x002fc80003f05070 */
[----:B------:R-:W-:-:S13]  /*0cd0*/  ISETP.NE.AND.EX P0, PT, R21, RZ, PT, P0 ;  /* 0x000000ff1500720c */ /* 0x000fda0003f05300 */
[----:B--23--:R-:W-:Y:S05]  /*0ce0*/  @!P0 BRA `(.L_x_11) ;  /* 0x0000000000288947 */ /* 0x00cfea0003800000 */
[----:B0-----:R-:W0:Y:S02]  /*0cf0*/  LDC R13, c[0x0][0x634] ;  /* 0x00018d00ff0d7b82 */ /* 0x001e240000000800 */
[----:B0-----:R-:W-:-:S05]  /*0d00*/  IADD3 R13, P0, R18, R13, RZ ;  /* 0x0000000d120d7210 */ /* 0x001fca0007f1e0ff */
[----:B------:R-:W-:-:S04]  /*0d10*/  IMAD.X R15, RZ, RZ, R17, P0 ;  /* 0x000000ffff0f7224 */ /* 0x000fc800000e0611 */
[----:B------:R-:W-:-:S04]  /*0d20*/  IMAD.WIDE.U32 R8, R15, R20, RZ ;  /* 0x000000140f087225 */ /* 0x000fc800078e00ff */
[----:B------:R-:W-:-:S04]  /*0d30*/  IMAD.WIDE.U32 R10, P0, R13, R21, R8 ;  /* 0x000000150d0a7225 */ /* 0x000fc80007800008 */
[----:B------:R-:W-:-:S04]  /*0d40*/  IMAD.WIDE.U32 R8, R13, R20, RZ ;  /* 0x000000140d087225 */ /* 0x000fc800078e00ff */
[----:B------:R-:W-:Y:S01]  /*0d50*/  IMAD.X R13, RZ, RZ, RZ, P0 ;  /* 0x000000ffff0d7224 */ /* 0x000fe200000e06ff */
[----:B------:R-:W-:Y:S01]  /*0d60*/  IADD3 RZ, P0, R9, R10, RZ ;  /* 0x0000000a09ff7210 */ /* 0x000fe20007f1e0ff */
[----:B------:R-:W-:-:S04]  /*0d70*/  IMAD.MOV.U32 R12, RZ, RZ, R11 ;  /* 0x000000ffff0c7224 */ /* 0x000fc800078e000b */
[----:B------:R-:W-:-:S08]  /*0d80*/  IMAD.WIDE.U32.X R8, R15, R21, R12, P0 ;  /* 0x000000150f087225 */ /* 0x000fd000000e040c */
.L_x_11:
[-CC-:B------:R-:W-:Y:S01]  /*0d90*/  SHF.R.U64 R31, R8, R2.reuse, R9.reuse ;  /* 0x00000002081f7219 */ /* 0x180fe20000001209 */
[----:B0-----:R-:W0:Y:S01]  /*0da0*/  LDC R12, c[0x0][0x618] ;  /* 0x00018600ff0c7b82 */ /* 0x001e220000000800 */
[----:B------:R-:W-:Y:S01]  /*0db0*/  SHF.R.U32.HI R7, RZ, R2, R9 ;  /* 0x00000002ff077219 */ /* 0x000fe20000011609 */
[----:B------:R-:W-:Y:S01]  /*0dc0*/  ULDC UR4, c[0x0][0x150] ;  /* 0x0000540000047ab9 */ /* 0x000fe20000000800 */
[----:B------:R-:W-:Y:S01]  /*0dd0*/  IADD3 R11, P0, RZ, -R31, RZ ;  /* 0x8000001fff0b7210 */ /* 0x000fe20007f1e0ff */
[----:B------:R-:W-:Y:S01]  /*0de0*/  IMAD.MOV.U32 R19, RZ, RZ, R17 ;  /* 0x000000ffff137224 */ /* 0x000fe200078e0011 */
[----:B------:R-:W-:-:S03]  /*0df0*/  I2FP.F32.U32 R2, R6 ;  /* 0x0000000600027245 */ /* 0x000fc60000201000 */
[----:B------:R-:W1:Y:S01]  /*0e00*/  LDC.64 R26, c[0x0][0x640] ;  /* 0x00019000ff1a7b82 */ /* 0x000e620000000a00 */
[----:B------:R-:W-:Y:S02]  /*0e10*/  IMAD.X R13, RZ, RZ, ~R7, P0 ;  /* 0x000000ffff0d7224 */ /* 0x000fe400000e0e07 */
[----:B------:R-:W-:Y:S01]  /*0e20*/  FMUL R2, R2, UR4 ;  /* 0x0000000402027c20 */ /* 0x000fe20008400000 */
[----:B------:R-:W-:Y:S01]  /*0e30*/  IMAD.WIDE.U32 R8, R11, R24, R18 ;  /* 0x000000180b087225 */ /* 0x000fe200078e0012 */
[----:B------:R-:W-:-:S03]  /*0e40*/  ULDC UR4, c[0x0][0x154] ;  /* 0x0000550000047ab9 */ /* 0x000fc60000000800 */
[----:B------:R-:W-:Y:S01]  /*0e50*/  IMAD R10, R13, R24, RZ ;  /* 0x000000180d0a7224 */ /* 0x000fe200078e02ff */
[----:B------:R-:W2:Y:S01]  /*0e60*/  LDC R7, c[0x0][0x144] ;  /* 0x00005100ff077b82 */ /* 0x000ea20000000800 */
[----:B------:R-:W3:Y:S02]  /*0e70*/  F2I.U32.TRUNC.NTZ R2, R2 ;  /* 0x0000000200027305 */ /* 0x000ee4000020f000 */
[----:B------:R-:W-:-:S04]  /*0e80*/  IMAD R11, R11, R25, R10 ;  /* 0x000000190b0b7224 */ /* 0x000fc800078e020a */
[----:B------:R-:W-:Y:S01]  /*0e90*/  IMAD.IADD R9, R9, 0x1, R11 ;  /* 0x0000000109097824 */ /* 0x000fe200078e020b */
[----:B------:R-:W4:Y:S01]  /*0ea0*/  LDC R22, c[0x0][0x608] ;  /* 0x00018200ff167b82 */ /* 0x000f220000000800 */
[----:B------:R-:W-:-:S03]  /*0eb0*/  IMAD.MOV.U32 R11, RZ, RZ, -0x1 ;  /* 0xffffffffff0b7424 */ /* 0x000fc600078e00ff */
[--C-:B0-----:R-:W-:Y:S02]  /*0ec0*/  SHF.R.U64 R20, R8, R12, R9.reuse ;  /* 0x0000000c08147219 */ /* 0x101fe40000001209 */
[----:B------:R-:W-:Y:S02]  /*0ed0*/  I2FP.F32.U32 R8, R14 ;  /* 0x0000000e00087245 */ /* 0x000fe40000201000 */
[----:B------:R-:W0:Y:S01]  /*0ee0*/  LDC R24, c[0x0][0x658] ;  /* 0x00019600ff187b82 */ /* 0x000e220000000800 */
[----:B-1----:R-:W-:Y:S01]  /*0ef0*/  ISETP.NE.U32.AND P0, PT, R26, RZ, PT ;  /* 0x000000ff1a00720c */ /* 0x002fe20003f05070 */
[----:B---3--:R-:W-:Y:S02]  /*0f00*/  IMAD.MOV R10, RZ, RZ, -R2 ;  /* 0x000000ffff0a7224 */ /* 0x008fe400078e0a02 */
[----:B------:R-:W-:Y:S01]  /*0f10*/  FMUL R8, R8, UR4 ;  /* 0x0000000408087c20 */ /* 0x000fe20008400000 */
[----:B------:R-:W-:Y:S02]  /*0f20*/  SHF.R.U32.HI R9, RZ, R12, R9 ;  /* 0x0000000cff097219 */ /* 0x000fe40000011609 */
[----:B------:R-:W-:Y:S01]  /*0f30*/  ISETP.NE.AND.EX P0, PT, R27, RZ, PT, P0 ;  /* 0x000000ff1b00720c */ /* 0x000fe20003f05300 */
[----:B------:R1:W3:Y:S01]  /*0f40*/  F2I.U32.TRUNC.NTZ R15, R8 ;  /* 0x00000008000f7305 */ /* 0x0002e2000020f000 */
[----:B------:R-:W1:Y:S01]  /*0f50*/  LDC R19, c[0x0][0x148] ;  /* 0x00005200ff137b82 */ /* 0x000e620000000800 */
[----:B--2---:R-:W-:-:S07]  /*0f60*/  IMAD R2, R7, R10, R6 ;  /* 0x0000000a07027224 */ /* 0x004fce00078e0206 */
[----:B------:R-:W2:Y:S01]  /*0f70*/  LDC R25, c[0x0][0x600] ;  /* 0x00018000ff197b82 */ /* 0x000ea20000000800 */
[-CC-:B----4-:R-:W-:Y:S02]  /*0f80*/  SHF.R.U64 R32, R20, R22.reuse, R9.reuse ;  /* 0x0000001614207219 */ /* 0x190fe40000001209 */
[----:B------:R-:W-:Y:S01]  /*0f90*/  SHF.R.U32.HI R7, RZ, R22, R9 ;  /* 0x00000016ff077219 */ /* 0x000fe20000011609 */
[----:B------:R-:W-:-:S04]  /*0fa0*/  IMAD.MOV.U32 R9, RZ, RZ, 0x1 ;  /* 0x00000001ff097424 */ /* 0x000fc800078e00ff */
[----:B------:R-:W4:Y:S01]  /*0fb0*/  LDC R28, c[0x0][0x648] ;  /* 0x00019200ff1c7b82 */ /* 0x000f220000000800 */
[-C--:B0-----:R-:W-:Y:S02]  /*0fc0*/  SHF.L.U32 R6, R11, R24.reuse, RZ ;  /* 0x000000180b067219 */ /* 0x081fe400000006ff */
[--C-:B------:R-:W-:Y:S02]  /*0fd0*/  SHF.R.U64 R22, R32, R24, R7.reuse ;  /* 0x0000001820167219 */ /* 0x100fe40000001207 */
[----:B------:R-:W-:Y:S02]  /*0fe0*/  LOP3.LUT R13, RZ, R6, RZ, 0x33, !PT ;  /* 0x00000006ff0d7212 */ /* 0x000fe400078e33ff */
[-C--:B------:R-:W-:Y:S01]  /*0ff0*/  SHF.R.U32.HI R7, RZ, R24.reuse, R7 ;  /* 0x00000018ff077219 */ /* 0x080fe20000011607 */
[----:B------:R-:W0:Y:S01]  /*1000*/  LDC R29, c[0x0][0x638] ;  /* 0x00018e00ff1d7b82 */ /* 0x000e220000000800 */
[----:B------:R-:W-:Y:S01]  /*1010*/  SHF.L.U32 R12, R9, R24, RZ ;  /* 0x00000018090c7219 */ /* 0x000fe200000006ff */
[----:B------:R-:W-:-:S06]  /*1020*/  IMAD.MOV.U32 R6, RZ, RZ, R22 ;  /* 0x000000ffff067224 */ /* 0x000fcc00078e0016 */
[----:B------:R-:W0:Y:S01]  /*1030*/  LDC R30, c[0x0][0x610] ;  /* 0x00018400ff1e7b82 */ /* 0x000e220000000800 */
[----:B-1-3--:R-:W-:Y:S05]  /*1040*/  @!P0 BRA `(.L_x_12) ;  /* 0x0000000000288947 */ /* 0x00afea0003800000 */
[----:B------:R-:W1:Y:S02]  /*1050*/  LDC R11, c[0x0][0x64c] ;  /* 0x00019300ff0b7b82 */ /* 0x000e640000000800 */
[----:B-1----:R-:W-:-:S05]  /*1060*/  IADD3 R11, P0, R22, R11, RZ ;  /* 0x0000000b160b7210 */ /* 0x002fca0007f1e0ff */
        /* <DEDUP_REMOVED lines=8> */
.L_x_12:
[----:B----4-:R-:W-:Y:S01]  /*10f0*/  SHF.R.U64 R6, R6, R28, R7 ;  /* 0x0000001c06067219 */ /* 0x010fe20000001207 */
[----:B--2---:R-:W-:Y:S01]  /*1100*/  VIADD R7, R25, 0xffffffff ;  /* 0xffffffff19077836 */ /* 0x004fe20000000000 */
[----:B------:R-:W-:Y:S01]  /*1110*/  LOP3.LUT R13, R32, R13, RZ, 0xc0, !PT ;  /* 0x0000000d200d7212 */ /* 0x000fe200078ec0ff */
[----:B------:R-:W-:Y:S02]  /*1120*/  IMAD.MOV R15, RZ, RZ, -R15 ;  /* 0x000000ffff0f7224 */ /* 0x000fe400078e0a0f */
[----:B------:R-:W-:Y:S01]  /*1130*/  IMAD.MOV R8, RZ, RZ, -R6 ;  /* 0x000000ffff087224 */ /* 0x000fe200078e0a06 */
[----:B------:R-:W-:Y:S01]  /*1140*/  LOP3.LUT R7, R20, R7, RZ, 0xc0, !PT ;  /* 0x0000000714077212 */ /* 0x000fe200078ec0ff */
[----:B------:R-:W-:Y:S02]  /*1150*/  IMAD R13, R12, R6, R13 ;  /* 0x000000060c0d7224 */ /* 0x000fe400078e020d */
[----:B------:R-:W-:Y:S02]  /*1160*/  @P1 IMAD R2, R19, R15, R14 ;  /* 0x0000000f13021224 */ /* 0x000fe400078e020e */
[----:B0-----:R-:W-:-:S02]  /*1170*/  IMAD R6, R8, R29, R22 ;  /* 0x0000001d08067224 */ /* 0x001fc400078e0216 */
[----:B------:R-:W-:Y:S02]  /*1180*/  IMAD R2, R13, R30, R2 ;  /* 0x0000001e0d027224 */ /* 0x000fe400078e0202 */
[----:B------:R-:W-:Y:S02]  /*1190*/  IMAD R19, R6, R25, R7 ;  /* 0x0000001906137224 */ /* 0x000fe400078e0207 */
[----:B------:R-:W-:-:S03]  /*11a0*/  IMAD.MOV.U32 R8, RZ, RZ, 0x1 ;  /* 0x00000001ff087424 */ /* 0x000fc600078e00ff */
[----:B------:R-:W-:Y:S02]  /*11b0*/  SEL R22, R19, R2, !P1 ;  /* 0x0000000213167207 */ /* 0x000fe40004800000 */
[----:B------:R-:W-:Y:S01]  /*11c0*/  SEL R19, R2, R19, !P1 ;  /* 0x0000001302137207 */ /* 0x000fe20004800000 */
[----:B------:R-:W-:-:S07]  /*11d0*/  IMAD.MOV.U32 R2, RZ, RZ, R31 ;  /* 0x000000ffff027224 */ /* 0x000fce00078e001f */
.L_x_10:
[----:B------:R-:W-:Y:S05]  /*11e0*/  @!P2 BRA `(.L_x_13) ;  /* 0x000000840084a947 */ /* 0x000fea0003800000 */
[----:B------:R-:W-:-:S13]  /*11f0*/  ISETP.GT.U32.AND P0, PT, R33, 0x1, PT ;  /* 0x000000012100780c */ /* 0x000fda0003f04070 */
[----:B------:R-:W-:Y:S05]  /*1200*/  @P0 EXIT ;  /* 0x000000000000094d */ /* 0x000fea0003800000 */
.L_x_14:
[----:B------:R-:W-:-:S08]  /*1210*/  NOP ;  /* 0x0000000000007918 */ /* 0x000fd00000000000 */
[----:B------:R-:W1:Y:S02]  /*1220*/  USETMAXREG.TRY_ALLOC.CTAPOOL UP0, 0xe8 ;  /* 0x000000e8000079c8 */ /* 0x000e640008000600 */
[----:B-1----:R-:W-:-:S13]  /*1230*/  PLOP3.LUT P0, PT, PT, PT, UP0, 0x80, 0x0 ;  /* 0x000000000000781c */ /* 0x002fda0003f0f008 */
[----:B------:R-:W-:Y:S05]  /*1240*/  @!P0 BRA `(.L_x_14) ;  /* 0xfffffffc00f08947 */ /* 0x000fea000383ffff */
[----:B------:R-:W-:-:S13]  /*1250*/  LOP3.LUT P0, RZ, R8, 0xff, RZ, 0xc0, !PT ;  /* 0x000000ff08ff7812 */ /* 0x000fda000780c0ff */
[----:B------:R-:W-:Y:S05]  /*1260*/  @!P0 EXIT ;  /* 0x000000000000894d */ /* 0x000fea0003800000 */
[----:B------:R-:W1:Y:S01]  /*1270*/  S2UR UR4, SR_CgaCtaId ;  /* 0x00000000000479c3 */ /* 0x000e620000008800 */
[----:B------:R-:W-:Y:S01]  /*1280*/  VIADD R6, R5, 0xffffffff ;  /* 0xffffffff05067836 */ /* 0x000fe20000000000 */
[----:B------:R-:W-:Y:S01]  /*1290*/  SHF.R.S32.HI R0, RZ, 0x1f, R3 ;  /* 0x0000001fff007819 */ /* 0x000fe20000011403 */
[----:B------:R-:W-:Y:S01]  /*12a0*/  UMOV UR42, 0x400 ;  /* 0x00000400002a7882 */ /* 0x000fe20000000000 */
[----:B------:R-:W-:Y:S01]  /*12b0*/  UISETP.LT.AND UP0, UPT, UR37, 0x1, UPT ;  /* 0x000000012500788c */ /* 0x000fe2000bf01270 */
[----:B------:R-:W-:Y:S01]  /*12c0*/  LOP3.LUT R170, R16, 0x1, RZ, 0xfc, !PT ;  /* 0x0000000110aa7812 */ /* 0x000fe200078efcff */
[----:B------:R-:W-:Y:S01]  /*12d0*/  USHF.L.U32 UR41, UR37, 0x1, URZ ;  /* 0x0000000125297899 */ /* 0x000fe2000800063f */
[----:B------:R-:W-:Y:S01]  /*12e0*/  R2UR UR43, R6 ;  /* 0x00000000062b72ca */ /* 0x000fe200000e0000 */
[----:B------:R-:W-:Y:S01]  /*12f0*/  USEL UR45, UR37, 0x1, UP0 ;  /* 0x00000001252d7887 */ /* 0x000fe20008000000 */
[CC--:B------:R-:W-:Y:S02]  /*1300*/  LEA.HI R4, R0.reuse, R3.reuse, RZ, 0x2 ;  /* 0x0000000300047211 */ /* 0x0c0fe400078f10ff */
[----:B------:R-:W-:Y:S01]  /*1310*/  LEA.HI R0, R0, R3, RZ, 0x5 ;  /* 0x0000000300007211 */ /* 0x000fe200078f28ff */
[----:B------:R-:W-:Y:S01]  /*1320*/  UIADD3 UR45, -UR45, UR37, URZ ;  /* 0x000000252d2d7290 */ /* 0x000fe2000fffe13f */
[----:B------:R-:W-:-:S02]  /*1330*/  SHF.R.S32.HI R154, RZ, 0x2, R4 ;  /* 0x00000002ff9a7819 */ /* 0x000fc40000011404 */
[----:B------:R-:W-:Y:S02]  /*1340*/  SHF.R.S32.HI R5, RZ, 0x1f, R4 ;  /* 0x0000001fff057819 */ /* 0x000fe40000011404 */
[----:B------:R-:W-:Y:S02]  /*1350*/  LOP3.LUT R156, R4, 0xfffffffc, RZ, 0xc0, !PT ;  /* 0xfffffffc049c7812 */ /* 0x000fe400078ec0ff */
[----:B------:R-:W-:Y:S01]  /*1360*/  LEA.HI R5, R5, R154, RZ, 0x3 ;  /* 0x0000009a05057211 */ /* 0x000fe200078f18ff */
[----:B------:R-:W-:Y:S01]  /*1370*/  USHF.L.U32 UR43, UR43, 0x3, URZ ;  /* 0x000000032b2b7899 */ /* 0x000fe2000800063f */
[----:B------:R-:W-:Y:S01]  /*1380*/  ISETP.NE.AND P0, PT, R6, RZ, PT ;  /* 0x000000ff0600720c */ /* 0x000fe20003f05270 */
[----:B------:R-:W-:Y:S01]  /*1390*/  IMAD.IADD R156, R3, 0x1, -R156 ;  /* 0x00000001039c7824 */ /* 0x000fe200078e0a9c */
[----:B------:R-:W-:Y:S01]  /*13a0*/  LOP3.LUT R5, R5, 0xfffffff8, RZ, 0xc0, !PT ;  /* 0xfffffff805057812 */ /* 0x000fe200078ec0ff */
[----:B-1----:R-:W-:Y:S01]  /*13b0*/  ULEA UR42, UR4, UR42, 0x18 ;  /* 0x0000002a042a7291 */ /* 0x002fe2000f8ec03f */
[----:B------:R-:W-:Y:S01]  /*13c0*/  SEL R171, RZ, 0x1, P0 ;  /* 0x00000001ffab7807 */ /* 0x000fe20000000000 */
[----:B------:R-:W-:Y:S01]  /*13d0*/  IMAD.U32 R158, RZ, RZ, UR43 ;  /* 0x0000002bff9e7e24 */ /* 0x000fe2000f8e00ff */
[----:B------:R-:W-:Y:S01]  /*13e0*/  ULDC UR4, c[0x0][0x284] ;  /* 0x0000a10000047ab9 */ /* 0x000fe20000000800 */
[----:B------:R-:W-:Y:S01]  /*13f0*/  IMAD.IADD R154, R154, 0x1, -R5 ;  /* 0x000000019a9a7824 */ /* 0x000fe200078e0a05 */
[----:B------:R-:W-:Y:S01]  /*1400*/  UIADD3 UR44, UR42, 0x80, URZ ;  /* 0x000000802a2c7890 */ /* 0x000fe2000fffe03f */
[----:B------:R-:W-:-:S02]  /*1410*/  SHF.R.S32.HI R5, RZ, 0x5, R0 ;  /* 0x00000005ff057819 */ /* 0x000fc40000011400 */
[C---:B------:R-:W-:Y:S02]  /*1420*/  LOP3.LUT R160, R158.reuse, 0x8, RZ, 0xc0, !PT ;  /* 0x000000089ea07812 */ /* 0x040fe400078ec0ff */
[--C-:B------:R-:W-:Y:S01]  /*1430*/  SHF.R.S32.HI R155, RZ, 0x1f, R154.reuse ;  /* 0x0000001fff9b7819 */ /* 0x100fe2000001149a */
[C-C-:B------:R-:W-:Y:S01]  /*1440*/  IMAD R161, R5.reuse, -0x10, -R154.reuse ;  /* 0xfffffff005a17824 */ /* 0x140fe200078e0a9a */
[----:B------:R-:W-:Y:S01]  /*1450*/  LOP3.LUT R158, R158, 0x8, RZ, 0xc, !PT ;  /* 0x000000089e9e7812 */ /* 0x000fe200078e0cff */
[----:B------:R-:W-:Y:S01]  /*1460*/  IMAD.U32 R157, RZ, RZ, UR44 ;  /* 0x0000002cff9d7e24 */ /* 0x000fe2000f8e00ff */
[----:B------:R-:W-:Y:S01]  /*1470*/  LOP3.LUT R160, R160, 0x18, RZ, 0x3c, !PT ;  /* 0x00000018a0a07812 */ /* 0x000fe200078e3cff */
[----:B------:R-:W-:-:S04]  /*1480*/  IMAD.WIDE R154, R5, 0x10, R154 ;  /* 0x00000010059a7825 */ /* 0x000fc800078e029a */
[----:B------:R-:W-:Y:S02]  /*1490*/  VIADD R159, R157, UR43 ;  /* 0x0000002b9d9f7c36 */ /* 0x000fe40008000000 */
[----:B------:R-:W-:-:S07]  /*14a0*/  VIADD R161, R161, UR4 ;  /* 0x00000004a1a17c36 */ /* 0x000fce0008000000 */
.L_x_290:
[----:B------:R-:W-:Y:S01]  /*14b0*/  SHF.L.U32 R0, R171, 0x1f, RZ ;  /* 0x0000001fab007819 */ /* 0x000fe200000006ff */
[----:B------:R-:W-:Y:S02]  /*14c0*/  ULDC UR4, c[0x0][0x28c] ;  /* 0x0000a30000047ab9 */ /* 0x000fe40000000800 */
[----:B------:R-:W-:Y:S01]  /*14d0*/  ISETP.LT.AND P1, PT, RZ, UR4, PT ;  /* 0x00000004ff007c0c */ /* 0x000fe2000bf21270 */
[----:B------:R-:W1:Y:S02]  /*14e0*/  SYNCS.PHASECHK.TRANS64.TRYWAIT P0, [R157+UR43], R0 ;  /* 0x000000009d0075a7 */ /* 0x000e64000800016b */
[----:B-1-34-:R-:W-:Y:S10]  /*14f0*/  @!P0 BRA `(.L_x_15) ;  /* 0x0000009400b48947 */ /* 0x01aff40003800000 */
.L_x_315:
[----:B------:R-:W-:Y:S05]  /*1500*/  @P1 BRA `(.L_x_16) ;  /* 0x0000000000401947 */ /* 0x000fea0003800000 */
[----:B-1----:R-:W-:Y:S01]  /*1510*/  MOV R0, 0x0 ;  /* 0x0000000000007802 */ /* 0x002fe20000000f00 */
[----:B------:R-:W-:Y:S01]  /*1520*/  ULDC.64 UR4, c[0x4][0x68] ;  /* 0x01001a0000047ab9 */ /* 0x000fe20000000a00 */
[----:B------:R-:W-:Y:S01]  /*1530*/  ULDC.64 UR6, c[0x4][0x8] ;  /* 0x0100020000067ab9 */ /* 0x000fe20000000a00 */
[----:B------:R-:W-:Y:S01]  /*1540*/  IMAD.U32 R4, RZ, RZ, UR4 ;  /* 0x00000004ff047e24 */ /* 0x000fe2000f8e00ff */
[----:B------:R1:W2:Y:S01]  /*1550*/  LDC.64 R14, c[0x4][R0] ;  /* 0x01000000000e7b82 */ /* 0x0002a20000000a00 */
[----:B------:R-:W-:Y:S01]  /*1560*/  IMAD.U32 R5, RZ, RZ, UR5 ;  /* 0x00000005ff057e24 */ /* 0x000fe2000f8e00ff */
[----:B------:R-:W-:Y:S01]  /*1570*/  ULDC.64 UR4, c[0x4][0x70] ;  /* 0x01001c0000047ab9 */ /* 0x000fe20000000a00 */
[----:B------:R-:W-:Y:S02]  /*1580*/  IMAD.U32 R10, RZ, RZ, UR6 ;  /* 0x00000006ff0a7e24 */ /* 0x000fe4000f8e00ff */
[----:B------:R-:W-:Y:S02]  /*1590*/  IMAD.U32 R6, RZ, RZ, UR4 ;  /* 0x00000004ff067e24 */ /* 0x000fe4000f8e00ff */
[----:B------:R-:W-:-:S02]  /*15a0*/  IMAD.U32 R7, RZ, RZ, UR5 ;  /* 0x00000005ff077e24 */ /* 0x000fc4000f8e00ff */
[----:B------:R-:W-:Y:S02]  /*15b0*/  IMAD.U32 R11, RZ, RZ, UR7 ;  /* 0x00000007ff0b7e24 */ /* 0x000fe4000f8e00ff */
[----:B------:R-:W-:Y:S02]  /*15c0*/  IMAD.MOV.U32 R8, RZ, RZ, 0x1e1 ;  /* 0x000001e1ff087424 */ /* 0x000fe400078e00ff */
[----:B0-----:R-:W-:Y:S02]  /*15d0*/  IMAD.MOV.U32 R12, RZ, RZ, 0x1 ;  /* 0x00000001ff0c7424 */ /* 0x001fe400078e00ff */
[----:B-1----:R-:W-:-:S07]  /*15e0*/  IMAD.MOV.U32 R13, RZ, RZ, RZ ;  /* 0x000000ffff0d7224 */ /* 0x002fce00078e00ff */
[----:B------:R-:W-:-:S07]  /*15f0*/  LEPC R20, `(.L_x_16) ;  /* 0x000000001014794e */ /* 0x000fce0000000000 */
[----:B--2--5:R-:W-:Y:S05]  /*1600*/  CALL.ABS.NOINC R14 ;  /* 0x000000000e007343 */ /* 0x024fea0003c00000 */
.L_x_16:
[----:B------:R-:W-:-:S13]  /*1610*/  ISETP.NE.AND P0, PT, R170, 0x3, PT ;  /* 0x00000003aa00780c */ /* 0x000fda0003f05270 */
[----:B------:R-:W-:Y:S05]  /*1620*/  @!P0 BRA `(.L_x_17) ;  /* 0x0000000000048947 */ /* 0x000fea0003800000 */
[----:B------:R-:W-:Y:S01]  /*1630*/  BPT.TRAP 0x1 ;  /* 0x000000040000795c */ /* 0x000fe20000300000 */
.L_x_17:
[----:B------:R-:W-:Y:S02]  /*1640*/  IMAD.U32 R3, RZ, RZ, UR36 ;  /* 0x00000024ff037e24 */ /* 0x000fe4000f8e00ff */
[----:B-1----:R-:W-:-:S03]  /*1650*/  IMAD.U32 R0, RZ, RZ, UR40 ;  /* 0x00000028ff007e24 */ /* 0x002fc6000f8e00ff */
[----:B------:R-:W-:Y:S02]  /*1660*/  LEA R3, R3, UR42, 0x3 ;  /* 0x0000002a03037c11 */ /* 0x000fe4000f8e18ff */
[----:B------:R-:W-:-:S04]  /*1670*/  SHF.L.U32 R0, R0, 0x1f, RZ ;  /* 0x0000001f00007819 */ /* 0x000fc800000006ff */
[----:B------:R1:W2:Y:S01]  /*1680*/  SYNCS.PHASECHK.TRANS64.TRYWAIT P1, [R3+URZ], R0 ;  /* 0x00000000030075a7 */ /* 0x0002a2000802017f */
[----:B------:R-:W-:Y:S05]  /*1690*/  @!P0 BRA `(.L_x_18) ;  /* 0x0000000000048947 */ /* 0x000fea0003800000 */
[----:B------:R-:W-:Y:S01]  /*16a0*/  BPT.TRAP 0x1 ;  /* 0x000000040000795c */ /* 0x000fe20000300000 */
.L_x_18:
[----:B------:R-:W-:-:S05]  /*16b0*/  IMAD.U32 R4, RZ, RZ, UR45 ;  /* 0x0000002dff047e24 */ /* 0x000fca000f8e00ff */
[----:B------:R-:W-:Y:S01]  /*16c0*/  ISETP.GE.AND P2, PT, R4, 0x1, PT ;  /* 0x000000010400780c */ /* 0x000fe20003f46270 */
[----:B--2---:R-:W-:-:S12]  /*16d0*/  @P1 BRA `(.L_x_19) ;  /* 0x0000000000081947 */ /* 0x004fd80003800000 */
[----:B------:R-:W2:Y:S02]  /*16e0*/  SYNCS.PHASECHK.TRANS64.TRYWAIT P1, [R3+URZ], R0 ;  /* 0x00000000030075a7 */ /* 0x000ea4000802017f */
[----:B--2---:R-:W-:Y:S05]  /*16f0*/  @!P1 BRA `(.L_x_20) ;  /* 0x0000009400489947 */ /* 0x004fea0003800000 */
.L_x_19:
[----:B------:R-:W-:Y:S05]  /*1700*/  WARPSYNC.ALL ;  /* 0x0000000000007948 */ /* 0x000fea0003800000 */
[----:B------:R-:W-:Y:S01]  /*1710*/  UIADD3 UR4, UR42, 0x180, URZ ;  /* 0x000001802a047890 */ /* 0x000fe2000fffe03f */
[----:B------:R-:W-:Y:S01]  /*1720*/  WARPGROUP.ARRIVE ;  /* 0x00000000000079c5 */ /* 0x000fe20000000000 */
[----:B------:R-:W-:Y:S02]  /*1730*/  UIADD3 UR5, UR42, 0x38180, URZ ;  /* 0x000381802a057890 */ /* 0x000fe4000fffe03f */
[----:B------:R-:W-:Y:S02]  /*1740*/  USHF.R.U32.HI UR4, URZ, 0x4, UR4 ;  /* 0x000000043f047899 */ /* 0x000fe40008011604 */
[----:B------:R-:W-:-:S02]  /*1750*/  USHF.R.U32.HI UR5, URZ, 0x4, UR5 ;  /* 0x000000043f057899 */ /* 0x000fc40008011605 */
[----:B------:R-:W-:Y:S02]  /*1760*/  ULOP3.LUT UR4, UR4, 0x3fff, URZ, 0xc0, !UPT ;  /* 0x00003fff04047892 */ /* 0x000fe4000f8ec03f */
[----:B------:R-:W-:Y:S02]  /*1770*/  ULOP3.LUT UR5, UR5, 0x3fff, URZ, 0xc0, !UPT ;  /* 0x00003fff05057892 */ /* 0x000fe4000f8ec03f */
[----:B------:R-:W-:Y:S02]  /*1780*/  ULOP3.LUT UR4, UR4, 0x10000, URZ, 0xfc, !UPT ;  /* 0x0001000004047892 */ /* 0x000fe4000f8efc3f */
[----:B------:R-:W-:Y:S02]  /*1790*/  ULOP3.LUT UR5, UR5, 0x10000, URZ, 0xfc, !UPT ;  /* 0x0001000005057892 */ /* 0x000fe4000f8efc3f */
[----:B------:R-:W-:Y:S02]  /*17a0*/  ULEA UR8, UR36, UR4, 0xb ;  /* 0x0000000424087291 */ /* 0x000fe4000f8e583f */
[----:B------:R-:W-:Y:S01]  /*17b0*/  ULEA UR6, UR36, UR5, 0xd ;  /* 0x0000000524067291 */ /* 0x000fe2000f8e683f */
[----:B------:R-:W-:Y:S01]  /*17c0*/  UMOV UR9, 0x40000040 ;  /* 0x4000004000097882 */ /* 0x000fe20000000000 */
[----:B------:R-:W-:Y:S01]  /*17d0*/  UMOV UR11, 0x40000040 ;  /* 0x40000040000b7882 */ /* 0x000fe20000000000 */
[----:B------:R-:W-:-:S02]  /*17e0*/  UIADD3 UR12, UR8, 0x2, URZ ;  /* 0x00000002080c7890 */ /* 0x000fc4000fffe03f */
[----:B------:R-:W-:Y:S02]  /*17f0*/  UIADD3 UR14, UR6, 0x2, URZ ;  /* 0x00000002060e7890 */ /* 0x000fe4000fffe03f */
[----:B------:R-:W-:Y:S01]  /*1800*/  UMOV UR10, UR6 ;  /* 0x00000006000a7c82 */ /* 0x000fe20008000000 */
[----:B------:R-:W-:Y:S01]  /*1810*/  UMOV UR13, 0x40000040 ;  /* 0x40000040000d7882 */ /* 0x000fe20000000000 */
[----:B------:R-:W-:Y:S01]  /*1820*/  HGMMA.64x256x8.F32.TF32 R24, gdesc[UR8], RZ, !UPT, gsb0 ;  /* 0x07e00000081879f0 */ /* 0x000fe2000c0028ff */
[----:B------:R-:W-:Y:S01]  /*1830*/  UMOV UR15, 0x40000040 ;  /* 0x40000040000f7882 */ /* 0x000fe20000000000 */
[----:B------:R-:W-:Y:S01]  /*1840*/  UIADD3 UR10, UR6, 0x1806, URZ ;  /* 0x00001806060a7890 */ /* 0x000fe2000fffe03f */
[----:B------:R-:W-:Y:S01]  /*1850*/  UMOV UR9, 0x40000040 ;  /* 0x4000004000097882 */ /* 0x000fe20000000000 */
[----:B------:R-:W-:Y:S01]  /*1860*/  UMOV UR11, 0x40000040 ;  /* 0x40000040000b7882 */ /* 0x000fe20000000000 */
[----:B------:R-:W-:Y:S02]  /*1870*/  WARPGROUP.DEPBAR.LE gsb0, 0x0 ;  /* 0x00008000000079c5 */ /* 0x000fe40000010000 */
[----:B------:R-:W-:-:S15]  /*1880*/  WARPGROUP.ARRIVE ;  /* 0x00000000000079c5 */ /* 0x000fde0000000000 */
[----:B------:R-:W-:-:S06]  /*1890*/  NOP ;  /* 0x0000000000007918 */ /* 0x000fcc0000000000 */
[----:B------:R-:W-:Y:S01]  /*18a0*/  HGMMA.64x256x8.F32.TF32 R24, gdesc[UR12], R24, gsb0 ;  /* 0x07e000000c1879f0 */ /* 0x000fe20008002818 */
[----:B------:R-:W-:Y:S02]  /*18b0*/  UIADD3 UR12, UR8, 0x4, URZ ;  /* 0x00000004080c7890 */ /* 0x000fe4000fffe03f */
[----:B------:R-:W-:Y:S01]  /*18c0*/  UIADD3 UR14, UR6, 0x4, URZ ;  /* 0x00000004060e7890 */ /* 0x000fe2000fffe03f */
[----:B------:R-:W-:Y:S01]  /*18d0*/  UMOV UR13, 0x40000040 ;  /* 0x40000040000d7882 */ /* 0x000fe20000000000 */
[----:B------:R-:W-:Y:S01]  /*18e0*/  UMOV UR15, 0x40000040 ;  /* 0x40000040000f7882 */ /* 0x000fe20000000000 */
[----:B------:R-:W-:Y:S02]  /*18f0*/  WARPGROUP.DEPBAR.LE gsb0, 0x0 ;  /* 0x00008000000079c5 */ /* 0x000fe40000010000 */
[----:B------:R-:W-:-:S15]  /*1900*/  WARPGROUP.ARRIVE ;  /* 0x00000000000079c5 */ /* 0x000fde0000000000 */
[----:B------:R-:W-:-:S05]  /*1910*/  NOP ;  /* 0x0000000000007918 */ /* 0x000fca0000000000 */
        /* <DEDUP_REMOVED lines=93> */
[----:B------:R-:W-:Y:S01]  /*1ef0*/  UIADD3 UR8, UR8, 0x606, URZ ;  /* 0x0000060608087890 */ /* 0x000fe2000fffe03f */
[----:B------:R-:W-:Y:S02]  /*1f00*/  WARPGROUP.DEPBAR.LE gsb0, 0x0 ;  /* 0x00008000000079c5 */ /* 0x000fe40000010000 */
[----:B------:R-:W-:-:S15]  /*1f10*/  WARPGROUP.ARRIVE ;  /* 0x00000000000079c5 */ /* 0x000fde0000000000 */
[----:B------:R-:W-:-:S04]  /*1f20*/  NOP ;  /* 0x0000000000007918 */ /* 0x000fc80000000000 */
[----:B------:R-:W-:Y:S03]  /*1f30*/  HGMMA.64x256x8.F32.TF32 R24, gdesc[UR12], R24, gsb0 ;  /* 0x07e000000c1879f0 */ /* 0x000fe60008002818 */
[----:B------:R-:W-:Y:S02]  /*1f40*/  WARPGROUP.DEPBAR.LE gsb0, 0x0 ;  /* 0x00008000000079c5 */ /* 0x000fe40000010000 */
[----:B------:R-:W-:-:S15]  /*1f50*/  WARPGROUP.ARRIVE ;  /* 0x00000000000079c5 */ /* 0x000fde0000000000 */
[----:B------:R-:W-:-:S08]  /*1f60*/  NOP ;  /* 0x0000000000007918 */ /* 0x000fd00000000000 */
[----:B------:R-:W-:Y:S03]  /*1f70*/  HGMMA.64x256x8.F32.TF32 R24, gdesc[UR8], R24, gsb0 ;  /* 0x07e00000081879f0 */ /* 0x000fe60008002818 */
[----:B------:R-:W-:Y:S02]  /*1f80*/  WARPGROUP.DEPBAR.LE gsb0, 0x0 ;  /* 0x00008000000079c5 */ /* 0x000fe40000010000 */
[----:B------:R-:W-:Y:S05]  /*1f90*/  @!P2 BRA `(.L_x_21) ;  /* 0x00000008009ca947 */ /* 0x000fea0003800000 */
[----:B------:R-:W-:Y:S01]  /*1fa0*/  UIADD3 UR9, UR36, 0x1, URZ ;  /* 0x0000000124097890 */ /* 0x000fe2000fffe03f */
[----:B-12---:R-:W-:Y:S01]  /*1fb0*/  IMAD.U32 R0, RZ, RZ, UR45 ;  /* 0x0000002dff007e24 */ /* 0x006fe2000f8e00ff */
[----:B------:R-:W-:Y:S02]  /*1fc0*/  UMOV UR7, UR36 ;  /* 0x0000002400077c82 */ /* 0x000fe40008000000 */
[----:B------:R-:W-:-:S04]  /*1fd0*/  UISETP.NE.AND UP0, UPT, UR9, 0x7, UPT ;  /* 0x000000070900788c */ /* 0x000fc8000bf05270 */
[----:B------:R-:W-:Y:S02]  /*1fe0*/  USEL UR6, URZ, 0x1, UP0 ;  /* 0x000000013f067887 */ /* 0x000fe40008000000 */
[----:B------:R-:W-:Y:S02]  /*1ff0*/  USEL UR9, UR9, URZ, UP0 ;  /* 0x0000003f09097287 */ /* 0x000fe40008000000 */
[----:B------:R-:W-:-:S06]  /*2000*/  ULOP3.LUT UR6, UR40, UR6, URZ, 0x3c, !UPT ;  /* 0x0000000628067292 */ /* 0x000fcc000f8e3c3f */
[----:B------:R-:W-:-:S07]  /*2010*/  IMAD.U32 R5, RZ, RZ, UR6 ;  /* 0x00000006ff057e24 */ /* 0x000fce000f8e00ff */
.L_x_28:
[----:B-12---:R-:W-:Y:S05]  /*2020*/  @!P0 BRA `(.L_x_22) ;  /* 0x0000000000048947 */ /* 0x006fea0003800000 */
[----:B------:R-:W-:Y:S01]  /*2030*/  BPT.TRAP 0x1 ;  /* 0x000000040000795c */ /* 0x000fe20000300000 */
.L_x_22:
[----:B------:R-:W-:Y:S01]  /*2040*/  ULEA UR6, UR9, UR42, 0x3 ;  /* 0x0000002a09067291 */ /* 0x000fe2000f8e183f */
[----:B------:R-:W-:-:S08]  /*2050*/  SHF.L.U32 R3, R5, 0x1f, RZ ;  /* 0x0000001f05037819 */ /* 0x000fd000000006ff */
[----:B------:R1:W2:Y:S01]  /*2060*/  SYNCS.PHASECHK.TRANS64.TRYWAIT P1, [UR6], R3 ;  /* 0x00000003ff0075a7 */ /* 0x0002a20008020146 */
[----:B------:R-:W-:Y:S05]  /*2070*/  @!P0 BRA `(.L_x_23) ;  /* 0x0000000000048947 */ /* 0x000fea0003800000 */
[----:B------:R-:W-:Y:S01]  /*2080*/  BPT.TRAP 0x1 ;  /* 0x000000040000795c */ /* 0x000fe20000300000 */
.L_x_23:
[----:B--2---:R-:W-:Y:S05]  /*2090*/  @P1 BRA `(.L_x_24) ;  /* 0x0000000000081947 */ /* 0x004fea0003800000 */
[----:B------:R-:W2:Y:S02]  /*20a0*/  SYNCS.PHASECHK.TRANS64.TRYWAIT P1, [UR6], R3 ;  /* 0x00000003ff0075a7 */ /* 0x000ea40008020146 */
[----:B--2---:R-:W-:Y:S05]  /*20b0*/  @!P1 BRA `(.L_x_25) ;  /* 0x0000008800ec9947 */ /* 0x004fea0003800000 */
.L_x_24:
[----:B------:R-:W-:Y:S01]  /*20c0*/  ULEA UR8, UR9, UR5, 0xd ;  /* 0x0000000509087291 */ /* 0x000fe2000f8e683f */
[----:B------:R-:W-:Y:S01]  /*20d0*/  WARPGROUP.ARRIVE ;  /* 0x00000000000079c5 */ /* 0x000fe20000000000 */
[----:B------:R-:W-:Y:S01]  /*20e0*/  ULEA UR6, UR9, UR4, 0xb ;  /* 0x0000000409067291 */ /* 0x000fe2000f8e583f */
[----:B------:R-:W-:Y:S01]  /*20f0*/  UMOV UR15, 0x40000040 ;  /* 0x40000040000f7882 */ /* 0x000fe20000000000 */
[----:B------:R-:W-:-:S03]  /*2100*/  UMOV UR13, 0x40000040 ;  /* 0x40000040000d7882 */ /* 0x000fc60000000000 */
[----:B------:R-:W-:Y:S02]  /*2110*/  UMOV UR14, UR8 ;  /* 0x00000008000e7c82 */ /* 0x000fe40008000000 */
[----:B------:R-:W-:Y:S02]  /*2120*/  UMOV UR12, UR6 ;  /* 0x00000006000c7c82 */ /* 0x000fe40008000000 */
[----:B------:R-:W-:Y:S01]  /*2130*/  HGMMA.64x256x8.F32.TF32 R24, gdesc[UR12], R24, gsb0 ;  /* 0x07e000000c1879f0 */ /* 0x000fe20008002818 */
[----:B------:R-:W-:Y:S02]  /*2140*/  UIADD3 UR14, UR8, 0x2, URZ ;  /* 0x00000002080e7890 */ /* 0x000fe4000fffe03f */
[----:B------:R-:W-:Y:S01]  /*2150*/  UIADD3 UR12, UR6, 0x2, URZ ;  /* 0x00000002060c7890 */ /* 0x000fe2000fffe03f */
[----:B------:R-:W-:Y:S01]  /*2160*/  UMOV UR15, 0x40000040 ;  /* 0x40000040000f7882 */ /* 0x000fe20000000000 */
[----:B------:R-:W-:Y:S01]  /*2170*/  UMOV UR13, 0x40000040 ;  /* 0x40000040000d7882 */ /* 0x000fe20000000000 */
[----:B------:R-:W-:-:S02]  /*2180*/  WARPGROUP.DEPBAR.LE gsb0, 0x0 ;  /* 0x00008000000079c5 */ /* 0x000fc40000010000 */
        /* <DEDUP_REMOVED lines=114> */
[----:B------:R-:W-:Y:S03]  /*28b0*/  HGMMA.64x256x8.F32.TF32 R24, gdesc[UR12], R24, gsb0 ;  /* 0x07e000000c1879f0 */ /* 0x000fe60008002818 */
[----:B------:R-:W-:Y:S02]  /*28c0*/  WARPGROUP.DEPBAR.LE gsb0, 0x0 ;  /* 0x00008000000079c5 */ /* 0x000fe40000010000 */
[----:B------:R-:W-:Y:S05]  /*28d0*/  @!P0 BRA `(.L_x_26) ;  /* 0x0000000000048947 */ /* 0x000fea0003800000 */
[----:B------:R-:W-:Y:S01]  /*28e0*/  BPT.TRAP 0x1 ;  /* 0x000000040000795c */ /* 0x000fe20000300000 */
.L_x_26:
[----:B------:R-:W-:Y:S01]  /*28f0*/  ULEA UR6, UR7, UR42, 0x3 ;  /* 0x0000002a07067291 */ /* 0x000fe2000f8e183f */
[----:B------:R-:W-:-:S03]  /*2900*/  ISETP.GT.U32.AND P1, PT, R16, 0x1, PT ;  /* 0x000000011000780c */ /* 0x000fc60003f24070 */
[----:B------:R-:W-:-:S04]  /*2910*/  UIADD3 UR6, UR6, 0x38, URZ ;  /* 0x0000003806067890 */ /* 0x000fc8000fffe03f */
[----:B------:R-:W-:-:S09]  /*2920*/  UPRMT UR6, URZ, 0x654, UR6 ;  /* 0x000006543f067896 */ /* 0x000fd20008000006 */
[----:B------:R-:W-:Y:S01]  /*2930*/  SYNCS.ARRIVE.TRANS64.RED.A1T0 RZ, [UR6], RZ ;  /* 0x000000ffffff79a7 */ /* 0x000fe20008100406 */
[----:B------:R-:W-:Y:S05]  /*2940*/  @P1 BRA `(.L_x_27) ;  /* 0x0000000000041947 */ /* 0x000fea0003800000 */
[----:B------:R-:W-:Y:S01]  /*2950*/  BPT.TRAP 0x1 ;  /* 0x000000040000795c */ /* 0x000fe20000300000 */
.L_x_27:
[----:B------:R-:W-:Y:S01]  /*2960*/  UIADD3 UR9, UR9, 0x1, URZ ;  /* 0x0000000109097890 */ /* 0x000fe2000fffe03f */
[C---:B------:R-:W-:Y:S01]  /*2970*/  ISETP.GT.AND P1, PT, R0.reuse, 0x1, PT ;  /* 0x000000010000780c */ /* 0x040fe20003f24270 */
[----:B------:R-:W-:Y:S01]  /*2980*/  UIADD3 UR7, UR7, 0x1, URZ ;  /* 0x0000000107077890 */ /* 0x000fe2000fffe03f */
[----:B------:R-:W-:Y:S01]  /*2990*/  VIADD R0, R0, 0xffffffff ;  /* 0xffffffff00007836 */ /* 0x000fe20000000000 */
[----:B------:R-:W-:Y:S02]  /*29a0*/  UISETP.NE.AND UP0, UPT, UR9, 0x7, UPT ;  /* 0x000000070900788c */ /* 0x000fe4000bf05270 */
[----:B------:R-:W-:Y:S02]  /*29b0*/  UISETP.NE.AND UP1, UPT, UR7, 0x7, UPT ;  /* 0x000000070700788c */ /* 0x000fe4000bf25270 */
[----:B------:R-:W-:Y:S02]  /*29c0*/  USEL UR6, URZ, 0x1, UP0 ;  /* 0x000000013f067887 */ /* 0x000fe40008000000 */
[----:B------:R-:W-:-:S02]  /*29d0*/  USEL UR9, UR9, URZ, UP0 ;  /* 0x0000003f09097287 */ /* 0x000fc40008000000 */
[----:B------:R-:W-:Y:S02]  /*29e0*/  USEL UR7, UR7, URZ, UP1 ;  /* 0x0000003f07077287 */ /* 0x000fe40008800000 */
[----:B------:R-:W-:Y:S01]  /*29f0*/  LOP3.LUT R5, R5, UR6, RZ, 0x3c, !PT ;  /* 0x0000000605057c12 */ /* 0x000fe2000f8e3cff */
[----:B------:R-:W-:Y:S09]  /*2a00*/  @P1 BRA `(.L_x_28) ;  /* 0xfffffff400841947 */ /* 0x000ff2000383ffff */
.L_x_21:
[----:B-12---:R-:W1:Y:S01]  /*2a10*/  LDC R0, c[0x0][0x28c] ;  /* 0x0000a300ff007b82 */ /* 0x006e620000000800 */
[----:B------:R2:W-:Y:S01]  /*2a20*/  SYNCS.ARRIVE.TRANS64.A1T0 RZ, [R158+UR44], RZ ;  /* 0x000000ff9eff79a7 */ /* 0x0005e2000810002c */
[----:B-1----:R-:W-:-:S13]  /*2a30*/  ISETP.GE.AND P1, PT, R0, 0x1, PT ;  /* 0x000000010000780c */ /* 0x002fda0003f26270 */
[----:B--2---:R-:W-:Y:S05]  /*2a40*/  @!P1 BRA `(.L_x_29) ;  /* 0x00000000003c9947 */ /* 0x004fea0003800000 */
[----:B------:R-:W-:Y:S05]  /*2a50*/  @!P0 BRA `(.L_x_30) ;  /* 0x0000000000048947 */ /* 0x000fea0003800000 */
[----:B------:R-:W-:Y:S01]  /*2a60*/  BPT.TRAP 0x1 ;  /* 0x000000040000795c */ /* 0x000fe20000300000 */
.L_x_30:
[----:B------:R-:W-:Y:S01]  /*2a70*/  UIADD3 UR6, UR45, UR36, URZ ;  /* 0x000000242d067290 */ /* 0x000fe2000fffe03f */
[----:B------:R-:W-:-:S03]  /*2a80*/  ISETP.GT.U32.AND P0, PT, R16, 0x1, PT ;  /* 0x000000011000780c */ /* 0x000fc60003f04070 */
[----:B------:R-:W-:-:S04]  /*2a90*/  UIMAD.WIDE.U32 UR4, UR6, 0x24924925, URZ ;  /* 0x24924925060478a5 */ /* 0x000fc8000f8e003f */
[----:B------:R-:W-:-:S04]  /*2aa0*/  UIADD3 UR4, UR6, -UR5, URZ ;  /* 0x8000000506047290 */ /* 0x000fc8000fffe03f */
[----:B------:R-:W-:-:S04]  /*2ab0*/  ULEA.HI UR4, UR4, UR5, URZ, 0x1f ;  /* 0x0000000504047291 */ /* 0x000fc8000f8ff83f */
[----:B------:R-:W-:-:S04]  /*2ac0*/  USHF.R.U32.HI UR4, URZ, 0x2, UR4 ;  /* 0x000000023f047899 */ /* 0x000fc80008011604 */
[----:B------:R-:W-:-:S04]  /*2ad0*/  UIMAD UR4, UR4, -0x7, UR6 ;  /* 0xfffffff9040478a4 */ /* 0x000fc8000f8e0206 */
[----:B------:R-:W-:-:S04]  /*2ae0*/  ULEA UR4, UR4, UR42, 0x3 ;  /* 0x0000002a04047291 */ /* 0x000fc8000f8e183f */
[----:B------:R-:W-:-:S04]  /*2af0*/  UIADD3 UR4, UR4, 0x38, URZ ;  /* 0x0000003804047890 */ /* 0x000fc8000fffe03f */
[----:B------:R-:W-:-:S09]  /*2b00*/  UPRMT UR4, URZ, 0x654, UR4 ;  /* 0x000006543f047896 */ /* 0x000fd20008000004 */
[----:B------:R-:W-:Y:S01]  /*2b10*/  SYNCS.ARRIVE.TRANS64.RED.A1T0 RZ, [UR4], RZ ;  /* 0x000000ffffff79a7 */ /* 0x000fe20008100404 */
[----:B------:R-:W-:Y:S05]  /*2b20*/  @P0 BRA `(.L_x_29) ;  /* 0x0000000000040947 */ /* 0x000fea0003800000 */
[----:B------:R-:W-:Y:S01]  /*2b30*/  BPT.TRAP 0x1 ;  /* 0x000000040000795c */ /* 0x000fe20000300000 */
.L_x_29:
[----:B------:R-:W-:Y:S01]  /*2b40*/  SHF.L.U32 R0, R171, 0x1f, RZ ;  /* 0x0000001fab007819 */ /* 0x000fe200000006ff */
[----:B------:R-:W-:Y:S01]  /*2b50*/  UIADD3 UR36, UR41, UR36, URZ ;  /* 0x0000002429247290 */ /* 0x000fe2000fffe03f */
[----:B------:R-:W1:Y:S01]  /*2b60*/  LDC R7, c[0x0][0x288] ;  /* 0x0000a200ff077b82 */ /* 0x000e620000000800 */
[----:B------:R-:W-:Y:S01]  /*2b70*/  UISETP.GE.U32.AND UP1, UPT, UR41, 0x7, UPT ;  /* 0x000000072900788c */ /* 0x000fe2000bf26070 */
[----:B------:R-:W-:Y:S01]  /*2b80*/  IMAD.SHL.U32 R8, R156, 0x2, RZ ;  /* 0x000000029c087824 */ /* 0x000fe200078e00ff */
[----:B------:R-:W-:Y:S02]  /*2b90*/  UISETP.GT.U32.AND UP0, UPT, UR36, 0x6, UPT ;  /* 0x000000062400788c */ /* 0x000fe4000bf04070 */
[----:B------:R-:W-:Y:S02]  /*2ba0*/  UIMAD.WIDE.U32 UR4, UR36, 0x24924925, URZ ;  /* 0x24924925240478a5 */ /* 0x000fe4000f8e003f */
[----:B------:R-:W-:Y:S01]  /*2bb0*/  UISETP.LT.U32.AND UP0, UPT, UR41, 0x7, UP0 ;  /* 0x000000072900788c */ /* 0x000fe20008701070 */
[----:B------:R-:W2:Y:S01]  /*2bc0*/  SYNCS.PHASECHK.TRANS64.TRYWAIT P0, [R157+UR43+0x10], R0 ;  /* 0x000010009d0075a7 */ /* 0x000ea2000800016b */
[----:B------:R-:W-:Y:S01]  /*2bd0*/  UIADD3 UR4, UR36, -UR5, URZ ;  /* 0x8000000524047290 */ /* 0x000fe2000fffe03f */
[----:B------:R-:W-:Y:S01]  /*2be0*/  SHF.R.S32.HI R9, RZ, 0x1f, R8 ;  /* 0x0000001fff097819 */ /* 0x000fe20000011408 */
[----:B------:R-:W-:-:S02]  /*2bf0*/  USEL UR6, URZ, 0x1, !UP0 ;  /* 0x000000013f067887 */ /* 0x000fc4000c000000 */
[----:B------:R-:W-:Y:S02]  /*2c00*/  ULEA.HI UR4, UR4, UR5, URZ, 0x1f ;  /* 0x0000000504047291 */ /* 0x000fe4000f8ff83f */
[----:B------:R-:W-:Y:S02]  /*2c10*/  ULOP3.LUT UR40, UR40, UR6, URZ, 0x3c, !UPT ;  /* 0x0000000628287292 */ /* 0x000fe4000f8e3c3f */
[----:B------:R-:W-:-:S04]  /*2c20*/  USHF.R.U32.HI UR4, URZ, 0x2, UR4 ;  /* 0x000000023f047899 */ /* 0x000fc80008011604 */
[----:B------:R-:W-:Y:S02]  /*2c30*/  @UP1 ULOP3.LUT UR40, UR40, 0x1, UR4, 0x78, !UPT ;  /* 0x0000000128281892 */ /* 0x000fe4000f8e7804 */
[----:B------:R-:W-:Y:S01]  /*2c40*/  UIMAD UR36, UR4, -0x7, UR36 ;  /* 0xfffffff9042478a4 */ /* 0x000fe2000f8e0224 */
[----:B-12---:R-:W-:Y:S11]  /*2c50*/  @!P0 BRA `(.L_x_31) ;  /* 0x00000080001c8947 */ /* 0x006ff60003800000 */
.L_x_316:
[----:B------:R-:W-:Y:S01]  /*2c60*/  IMAD.SHL.U32 R6, R19, 0x40, RZ ;  /* 0x0000004013067824 */ /* 0x000fe200078e00ff */
[----:B------:R-:W-:Y:S01]  /*2c70*/  ULDC UR6, c[0x0][0x284] ;  /* 0x0000a10000067ab9 */ /* 0x000fe20000000800 */
[----:B------:R-:W-:Y:S01]  /*2c80*/  IMAD.SHL.U32 R14, R22, 0x100, RZ ;  /* 0x00000100160e7824 */ /* 0x000fe200078e00ff */
[----:B------:R-:W-:Y:S01]  /*2c90*/  SHF.R.S32.HI R165, RZ, 0x1f, R2 ;  /* 0x0000001fffa57819 */ /* 0x000fe20000011402 */
[----:B------:R-:W-:Y:S01]  /*2ca0*/  ULDC.64 UR4, c[0x0][0x5d0] ;  /* 0x0001740000047ab9 */ /* 0x000fe20000000a00 */
[----:B------:R-:W-:Y:S01]  /*2cb0*/  ISETP.GE.AND P0, PT, R6, UR6, PT ;  /* 0x0000000606007c0c */ /* 0x000fe2000bf06270 */
[----:B------:R-:W-:Y:S01]  /*2cc0*/  IMAD.WIDE.U32 R4, R2, UR4, R8 ;  /* 0x0000000402047c25 */ /* 0x000fe2000f8e0008 */
[----:B------:R-:W-:Y:S02]  /*2cd0*/  SHF.R.S32.HI R15, RZ, 0x1f, R14 ;  /* 0x0000001fff0f7819 */ /* 0x000fe4000001140e */
[C---:B------:R-:W-:Y:S01]  /*2ce0*/  ISETP.GE.OR P0, PT, R14.reuse, R7, P0 ;  /* 0x000000070e00720c */ /* 0x040fe20000706670 */
[----:B------:R-:W-:Y:S01]  /*2cf0*/  IMAD R3, R165, UR4, RZ ;  /* 0x00000004a5037c24 */ /* 0x000fe2000f8e02ff */
[----:B------:R-:W-:-:S03]  /*2d00*/  IADD3 R4, P1, R14, R4, RZ ;  /* 0x000000040e047210 */ /* 0x000fc60007f3e0ff */
[----:B------:R-:W-:-:S05]  /*2d10*/  IMAD R3, R2, UR5, R3 ;  /* 0x0000000502037c24 */ /* 0x000fca000f8e0203 */
[----:B------:R-:W-:-:S03]  /*2d20*/  IADD3.X R5, R15, R5, R3, P1, !PT ;  /* 0x000000050f057210 */ /* 0x000fc60000ffe403 */
[----:B------:R-:W-:Y:S05]  /*2d30*/  @P0 BRA `(.L_x_32) ;  /* 0x0000006400000947 */ /* 0x000fea0003800000 */
[----:B------:R-:W2:Y:S01]  /*2d40*/  LDC.64 R10, c[0x0][0x5c8] ;  /* 0x00017200ff0a7b82 */ /* 0x000ea20000000a00 */
[----:B-----5:R-:W-:Y:S01]  /*2d50*/  FSETP.NEU.AND P1, PT, R152, RZ, PT ;  /* 0x000000ff9800720b */ /* 0x020fe20003f2d000 */
[----:B------:R-:W-:Y:S01]  /*2d60*/  IMAD R3, R156, -0x2, R7 ;  /* 0xfffffffe9c037824 */ /* 0x000fe200078e0207 */
[----:B------:R-:W-:Y:S01]  /*2d70*/  BSSY B0, `(.L_x_32) ;  /* 0x000063c000007945 */ /* 0x000fe20003800000 */
[----:B------:R-:W-:-:S04]  /*2d80*/  IMAD.WIDE R162, R19, 0x40, R154 ;  /* 0x0000004013a27825 */ /* 0x000fc800078e029a */
[----:B-1----:R-:W-:Y:S02]  /*2d90*/  IMAD.IADD R0, R3, 0x1, -R14 ;  /* 0x0000000103007824 */ /* 0x002fe400078e0a0e */
[----:B------:R-:W-:-:S03]  /*2da0*/  IMAD.IADD R3, R161, 0x1, -R6 ;  /* 0x00000001a1037824 */ /* 0x000fc600078e0a06 */
[----:B------:R-:W-:-:S04]  /*2db0*/  ISETP.GT.AND P0, PT, R0, RZ, PT ;  /* 0x000000ff0000720c */ /* 0x000fc80003f04270 */
[----:B------:R-:W-:Y:S01]  /*2dc0*/  ISETP.GT.AND P4, PT, R3, RZ, P0 ;  /* 0x000000ff0300720c */ /* 0x000fe20000784270 */
[-C--:B--2---:R-:W-:Y:S02]  /*2dd0*/  IMAD R6, R163, R10.reuse, RZ ;  /* 0x0000000aa3067224 */ /* 0x084fe400078e02ff */
[----:B------:R-:W-:-:S04]  /*2de0*/  IMAD.WIDE.U32 R172, R162, R10, R4 ;  /* 0x0000000aa2ac7225 */ /* 0x000fc800078e0004 */
[----:B------:R-:W-:-:S04]  /*2df0*/  IMAD R5, R162, R11, R6 ;  /* 0x0000000ba2057224 */ /* 0x000fc800078e0206 */
[----:B------:R-:W-:Y:S01]  /*2e00*/  IMAD.IADD R177, R173, 0x1, R5 ;  /* 0x00000001adb17824 */ /* 0x000fe200078e0205 */
[----:B------:R-:W-:Y:S06]  /*2e10*/  @!P1 BRA `(.L_x_33) ;  /* 0x0000004400949947 */ /* 0x000fec0003800000 */
[----:B------:R-:W1:Y:S01]  /*2e20*/  LDC.64 R20, c[0x0][0x5b8] ;  /* 0x00016e00ff147b82 */ /* 0x000e620000000a00 */
[----:B------:R-:W-:-:S07]  /*2e30*/  ULDC.64 UR4, c[0x0][0x5c0] ;  /* 0x0001700000047ab9 */ /* 0x000fce0000000a00 */
[----:B------:R-:W2:Y:S08]  /*2e40*/  LDC.64 R174, c[0x0][0x5b0] ;  /* 0x00016c00ffae7b82 */ /* 0x000eb00000000a00 */
[----:B0-----:R-:W0:Y:S01]  /*2e50*/  LDC.64 R12, c[0x0][0x5a8] ;  /* 0x00016a00ff0c7b82 */ /* 0x001e220000000a00 */
[-C--:B-1----:R-:W-:Y:S02]  /*2e60*/  IMAD R6, R165, R20.reuse, RZ ;  /* 0x00000014a5067224 */ /* 0x082fe400078e02ff */
[----:B------:R-:W-:-:S04]  /*2e70*/  IMAD.WIDE.U32 R4, R2, R20, R8 ;  /* 0x0000001402047225 */ /* 0x000fc800078e0008 */
[----:B------:R-:W-:Y:S01]  /*2e80*/  IMAD R173, R2, R21, R6 ;  /* 0x0000001502ad7224 */ /* 0x000fe200078e0206 */
[----:B------:R-:W-:Y:S01]  /*2e90*/  IADD3 R164, P1, R14, R4, RZ ;  /* 0x000000040ea47210 */ /* 0x000fe20007f3e0ff */
[----:B--2---:R-:W-:-:S03]  /*2ea0*/  IMAD R4, R163, R174, RZ ;  /* 0x000000aea3047224 */ /* 0x004fc600078e02ff */
[----:B------:R-:W-:Y:S01]  /*2eb0*/  IADD3.X R165, R15, R5, R173, P1, !PT ;  /* 0x000000050fa57210 */ /* 0x000fe20000ffe4ad */
[C---:B------:R-:W-:Y:S02]  /*2ec0*/  IMAD R163, R162.reuse, R175, R4 ;  /* 0x000000afa2a37224 */ /* 0x040fe400078e0204 */
[----:B------:R-:W-:-:S04]  /*2ed0*/  IMAD.WIDE.U32 R4, R162, R174, R164 ;  /* 0x000000aea2047225 */ /* 0x000fc800078e00a4 */
[----:B------:R-:W-:Y:S01]  /*2ee0*/  IMAD.IADD R5, R5, 0x1, R163 ;  /* 0x0000000105057824 */ /* 0x000fe200078e02a3 */
[----:B0-----:R-:W-:-:S04]  /*2ef0*/  LEA R6, P1, R4, R12, 0x2 ;  /* 0x0000000c04067211 */ /* 0x001fc800078210ff */
[----:B------:R-:W-:-:S05]  /*2f00*/  LEA.HI.X R7, R4, R13, R5, 0x2, P1 ;  /* 0x0000000d04077211 */ /* 0x000fca00008f1405 */
[----:B------:R0:W2:Y:S01]  /*2f10*/  @P4 LDG.E.LTC128B R19, desc[UR38][R6.64] ;  /* 0x0000002606134981 */ /* 0x0000a2000c1e1920 */
[----:B------:R-:W-:Y:S01]  /*2f20*/  IMAD.WIDE.U32 R4, R162, R174, R14 ;  /* 0x000000aea2047225 */ /* 0x000fe200078e000e */
[C---:B------:R-:W-:Y:S01]  /*2f30*/  SHF.L.U64.HI R169, R174.reuse, 0x3, R175 ;  /* 0x00000003aea97819 */ /* 0x040fe200000102af */
[----:B------:R-:W-:Y:S01]  /*2f40*/  BSSY B1, `(.L_x_34) ;  /* 0x0000017000017945 */ /* 0x000fe20003800000 */
[----:B------:R-:W-:Y:S01]  /*2f50*/  ISETP.GT.AND P0, PT, R3, 0x8, P0 ;  /* 0x000000080300780c */ /* 0x000fe20000704270 */
[----:B------:R-:W-:Y:S01]  /*2f60*/  IMAD.SHL.U32 R168, R174, 0x8, RZ ;  /* 0x00000008aea87824 */ /* 0x000fe200078e00ff */
[----:B------:R-:W-:-:S03]  /*2f70*/  IADD3 R166, P1, R8, R4, RZ ;  /* 0x0000000408a67210 */ /* 0x000fc60007f3e0ff */
[----:B------:R-:W-:Y:S01]  /*2f80*/  IMAD.WIDE.U32 R168, R162, R174, R168 ;  /* 0x000000aea2a87225 */ /* 0x000fe200078e00a8 */
[----:B------:R-:W-:Y:S02]  /*2f90*/  IADD3.X R167, R9, R163, R5, P1, !PT ;  /* 0x000000a309a77210 */ /* 0x000fe40000ffe405 */
[----:B------:R-:W-:Y:S01]  /*2fa0*/  LEA R4, P1, R172, UR4, 0x2 ;  /* 0x00000004ac047c11 */ /* 0x000fe2000f8210ff */
[----:B------:R-:W-:Y:S02]  /*2fb0*/  IMAD.IADD R175, R163, 0x1, R169 ;  /* 0x00000001a3af7824 */ /* 0x000fe400078e02a9 */
[----:B------:R-:W-:Y:S01]  /*2fc0*/  IMAD.WIDE.U32 R166, R2, R20, R166 ;  /* 0x0000001402a67225 */ /* 0x000fe200078e00a6 */
[----:B------:R-:W-:-:S03]  /*2fd0*/  LEA.HI.X R5, R172, UR5, R177, 0x2, P1 ;  /* 0x00000005ac057c11 */ /* 0x000fc600088f14b1 */
[----:B------:R-:W-:Y:S01]  /*2fe0*/  IMAD.IADD R21, R173, 0x1, R167 ;  /* 0x00000001ad157824 */ /* 0x000fe200078e02a7 */
[----:B0-----:R-:W-:Y:S01]  /*2ff0*/  LEA R6, P1, R166, R12, 0x2 ;  /* 0x0000000ca6067211 */ /* 0x001fe200078210ff */
[----:B--2---:R-:W-:-:S04]  /*3000*/  FMUL R7, R19, R152 ;  /* 0x0000009813077220 */ /* 0x004fc80000400000 */
[----:B------:R-:W-:Y:S01]  /*3010*/  FFMA R167, R24, R153, R7 ;  /* 0x0000009918a77223 */ /* 0x000fe20000000007 */
[----:B------:R-:W-:Y:S02]  /*3020*/  LEA.HI.X R7, R166, R13, R21, 0x2, P1 ;  /* 0x0000000da6077211 */ /* 0x000fe400008f1415 */
[----:B------:R-:W-:Y:S02]  /*3030*/  ISETP.GT.AND P1, PT, R0, 0x1, PT ;  /* 0x000000010000780c */ /* 0x000fe40003f24270 */
[----:B------:R0:W-:Y:S01]  /*3040*/  @P4 STG.E desc[UR38][R4.64], R167 ;  /* 0x000000a704004986 */ /* 0x0001e2000c101926 */
[----:B------:R-:W-:Y:S02]  /*3050*/  IADD3 R21, P2, R164, R168, RZ ;  /* 0x000000a8a4157210 */ /* 0x000fe40007f5e0ff */
[----:B------:R-:W-:Y:S02]  /*3060*/  ISETP.GT.AND P4, PT, R3, RZ, P1 ;  /* 0x000000ff0300720c */ /* 0x000fe40000f84270 */
[----:B------:R-:W-:Y:S01]  /*3070*/  LEA R162, P3, R21, R12, 0x2 ;  /* 0x0000000c15a27211 */ /* 0x000fe200078610ff */
[----:B------:R-:W-:-:S10]  /*3080*/  IMAD.X R164, R175, 0x1, R165, P2 ;  /* 0x00000001afa47824 */ /* 0x000fd400010e06a5 */
[----:B0-----:R-:W-:Y:S05]  /*3090*/  @!P4 BRA `(.L_x_35) ;  /* 0x000000000004c947 */ /* 0x001fea0003800000 */
[----:B------:R0:W5:Y:S02]  /*30a0*/  LDG.E.LTC128B R19, desc[UR38][R6.64+0x4] ;  /* 0x0000042606137981 */ /* 0x000164000c1e1920 */
.L_x_35:
[----:B------:R-:W-:Y:S05]  /*30b0*/  BSYNC B1 ;  /* 0x0000000000017941 */ /* 0x000fea0003800000 */
.L_x_34:
[----:B-----5:R-:W-:Y:S01]  /*30c0*/  FMUL R22, R19, R152 ;  /* 0x0000009813167220 */ /* 0x020fe20000400000 */
[----:B------:R-:W-:-:S03]  /*30d0*/  LEA.HI.X R163, R21, R13, R164, 0x2, P3 ;  /* 0x0000000d15a37211 */ /* 0x000fc600018f14a4 */
[----:B------:R-:W-:-:S05]  /*30e0*/  FFMA R25, R25, R153, R22 ;  /* 0x0000009919197223 */ /* 0x000fca0000000016 */
[----:B------:R1:W-:Y:S04]  /*30f0*/  @P4 STG.E desc[UR38][R4.64+0x4], R25 ;  /* 0x0000041904004986 */ /* 0x0003e8000c101926 */
[----:B------:R-:W2:Y:S01]  /*3100*/  @P0 LDG.E.LTC128B R19, desc[UR38][R162.64] ;  /* 0x00000026a2130981 */ /* 0x000ea2000c1e1920 */
[----:B------:R-:W-:Y:S01]  /*3110*/  IADD3 R8, P2, P3, R8, R168, R14 ;  /* 0x000000a808087210 */ /* 0x000fe20007b5e00e */
[----:B------:R-:W-:Y:S01]  /*3120*/  BSSY B1, `(.L_x_36) ;  /* 0x0000010000017945 */ /* 0x000fe20003800000 */
[C---:B------:R-:W-:Y:S02]  /*3130*/  SHF.L.U64.HI R11, R10.reuse, 0x5, R11 ;  /* 0x000000050a0b7819 */ /* 0x040fe4000001020b */
[----:B------:R-:W-:Y:S02]  /*3140*/  IADD3.X R9, R9, R175, R15, P2, P3 ;  /* 0x000000af09097210 */ /* 0x000fe400017e640f */
[----:B------:R-:W-:-:S02]  /*3150*/  LEA R10, P3, R10, R4, 0x5 ;  /* 0x000000040a0a7211 */ /* 0x000fc400078628ff */
[----:B------:R-:W-:Y:S01]  /*3160*/  ISETP.GT.AND P1, PT, R3, 0x8, P1 ;  /* 0x000000080300780c */ /* 0x000fe20000f24270 */
[----:B------:R-:W-:Y:S01]  /*3170*/  IMAD.WIDE.U32 R20, R2, R20, R8 ;  /* 0x0000001402147225 */ /* 0x000fe200078e0008 */
[----:B------:R-:W-:-:S03]  /*3180*/  ISETP.GT.AND P2, PT, R0, 0x8, PT ;  /* 0x000000080000780c */ /* 0x000fc60003f44270 */
[----:B------:R-:W-:Y:S01]  /*3190*/  IMAD.X R11, R11, 0x1, R5, P3 ;  /* 0x000000010b0b7824 */ /* 0x000fe200018e0605 */
[----:B------:R-:W-:Y:S01]  /*31a0*/  LEA R8, P4, R20, R12, 0x2 ;  /* 0x0000000c14087211 */ /* 0x000fe200078810ff */
[----:B------:R-:W-:Y:S02]  /*31b0*/  IMAD.IADD R2, R173, 0x1, R21 ;  /* 0x00000001ad027824 */ /* 0x000fe400078e0215 */
[----:B--2---:R-:W-:-:S04]  /*31c0*/  FMUL R9, R19, R152 ;  /* 0x0000009813097220 */ /* 0x004fc80000400000 */
[----:B------:R-:W-:Y:S01]  /*31d0*/  FFMA R15, R26, R153, R9 ;  /* 0x000000991a0f7223 */ /* 0x000fe20000000009 */
[----:B------:R-:W-:-:S04]  /*31e0*/  LEA.HI.X R9, R20, R13, R2, 0x2, P4 ;  /* 0x0000000d14097211 */ /* 0x000fc800020f1402 */
[----:B------:R1:W-:Y:S01]  /*31f0*/  @P0 STG.E desc[UR38][R10.64], R15 ;  /* 0x0000000f0a000986 */ /* 0x0003e2000c101926 */
[----:B------:R-:W-:Y:S05]  /*3200*/  @!P1 BRA `(.L_x_37) ;  /* 0x0000000000049947 */ /* 0x000fea0003800000 */
[----:B------:R2:W5:Y:S02]  /*3210*/  LDG.E.LTC128B R19, desc[UR38][R8.64+0x4] ;  /* 0x0000042608137981 */ /* 0x000564000c1e1920 */
.L_x_37:
[----:B------:R-:W-:Y:S05]  /*3220*/  BSYNC B1 ;  /* 0x0000000000017941 */ /* 0x000fea0003800000 */
.L_x_36:
[----:B-----5:R-:W-:Y:S01]  /*3230*/  FMUL R2, R19, R152 ;  /* 0x0000009813027220 */ /* 0x020fe20000400000 */
[----:B------:R-:W-:Y:S01]  /*3240*/  ISETP.GT.AND P3, PT, R3, RZ, P2 ;  /* 0x000000ff0300720c */ /* 0x000fe20001764270 */
[----:B------:R-:W-:Y:S01]  /*3250*/  BSSY B1, `(.L_x_38) ;  /* 0x0000006000017945 */ /* 0x000fe20003800000 */
[----:B------:R-:W-:Y:S01]  /*3260*/  ISETP.GT.AND P0, PT, R0, 0x9, PT ;  /* 0x000000090000780c */ /* 0x000fe20003f04270 */
[----:B------:R-:W-:-:S05]  /*3270*/  FFMA R27, R27, R153, R2 ;  /* 0x000000991b1b7223 */ /* 0x000fca0000000002 */
[----:B------:R3:W-:Y:S05]  /*3280*/  @P1 STG.E desc[UR38][R10.64+0x4], R27 ;  /* 0x0000041b0a001986 */ /* 0x0007ea000c101926 */
[----:B------:R-:W-:Y:S05]  /*3290*/  @!P3 BRA `(.L_x_39) ;  /* 0x000000000004b947 */ /* 0x000fea0003800000 */
[----:B------:R4:W5:Y:S02]  /*32a0*/  LDG.E.LTC128B R19, desc[UR38][R6.64+0x20] ;  /* 0x0000202606137981 */ /* 0x000964000c1e1920 */
.L_x_39:
[----:B------:R-:W-:Y:S05]  /*32b0*/  BSYNC B1 ;  /* 0x0000000000017941 */ /* 0x000fea0003800000 */
.L_x_38:
[----:B-----5:R-:W-:Y:S01]  /*32c0*/  FMUL R13, R19, R152 ;  /* 0x00000098130d7220 */ /* 0x020fe20000400000 */
[----:B------:R-:W-:Y:S01]  /*32d0*/  ISETP.GT.AND P1, PT, R3, RZ, P0 ;  /* 0x000000ff0300720c */ /* 0x000fe20000724270 */
[----:B------:R-:W-:Y:S02]  /*32e0*/  BSSY B1, `(.L_x_40) ;  /* 0x0000005000017945 */ /* 0x000fe40003800000 */
[----:B------:R-:W-:-:S05]  /*32f0*/  FFMA R13, R28, R153, R13 ;  /* 0x000000991c0d7223 */ /* 0x000fca000000000d */
[----:B------:R0:W-:Y:S05]  /*3300*/  @P3 STG.E desc[UR38][R4.64+0x20], R13 ;  /* 0x0000200d04003986 */ /* 0x0001ea000c101926 */
[----:B------:R-:W-:Y:S05]  /*3310*/  @!P1 BRA `(.L_x_41) ;  /* 0x0000000000049947 */ /* 0x000fea0003800000 */
[----:B------:R0:W5:Y:S02]  /*3320*/  LDG.E.LTC128B R19, desc[UR38][R6.64+0x24] ;  /* 0x0000242606137981 */ /* 0x000164000c1e1920 */
.L_x_41:
[----:B------:R-:W-:Y:S05]  /*3330*/  BSYNC B1 ;  /* 0x0000000000017941 */ /* 0x000fea0003800000 */
.L_x_40:
[----:B-----5:R-:W-:Y:S01]  /*3340*/  FMUL R2, R19, R152 ;  /* 0x0000009813027220 */ /* 0x020fe20000400000 */
[----:B------:R-:W-:Y:S01]  /*3350*/  ISETP.GT.AND P2, PT, R3, 0x8, P2 ;  /* 0x000000080300780c */ /* 0x000fe20001744270 */
[----:B------:R-:W-:Y:S02]  /*3360*/  BSSY B1, `(.L_x_42) ;  /* 0x0000005000017945 */ /* 0x000fe40003800000 */
[----:B------:R-:W-:-:S05]  /*3370*/  FFMA R29, R29, R153, R2 ;  /* 0x000000991d1d7223 */ /* 0x000fca0000000002 */
[----:B------:R0:W-:Y:S05]  /*3380*/  @P1 STG.E desc[UR38][R4.64+0x24], R29 ;  /* 0x0000241d04001986 */ /* 0x0001ea000c101926 */
[----:B------:R-:W-:Y:S05]  /*3390*/  @!P2 BRA `(.L_x_43) ;  /* 0x000000000004a947 */ /* 0x000fea0003800000 */
[----:B------:R0:W5:Y:S02]  /*33a0*/  LDG.E.LTC128B R19, desc[UR38][R8.64+0x20] ;  /* 0x0000202608137981 */ /* 0x000164000c1e1920 */
.L_x_43:
[----:B------:R-:W-:Y:S05]  /*33b0*/  BSYNC B1 ;  /* 0x0000000000017941 */ /* 0x000fea0003800000 */
.L_x_42:
[----:B0----5:R-:W-:Y:S01]  /*33c0*/  FMUL R13, R19, R152 ;  /* 0x00000098130d7220 */ /* 0x021fe20000400000 */
[----:B------:R-:W-:Y:S01]  /*33d0*/  ISETP.GT.AND P0, PT, R3, 0x8, P0 ;  /* 0x000000080300780c */ /* 0x000fe20000704270 */
[----:B------:R-:W-:Y:S01]  /*33e0*/  BSSY B1, `(.L_x_44) ;  /* 0x0000006000017945 */ /* 0x000fe20003800000 */
[----:B------:R-:W-:Y:S01]  /*33f0*/  ISETP.GT.AND P1, PT, R0, 0x10, PT ;  /* 0x000000100000780c */ /* 0x000fe20003f24270 */
[----:B------:R-:W-:-:S05]  /*3400*/  FFMA R13, R30, R153, R13 ;  /* 0x000000991e0d7223 */ /* 0x000fca000000000d */
[----:B------:R0:W-:Y:S05]  /*3410*/  @P2 STG.E desc[UR38][R10.64+0x20], R13 ;  /* 0x0000200d0a002986 */ /* 0x0001ea000c101926 */
[----:B------:R-:W-:Y:S05]  /*3420*/  @!P0 BRA `(.L_x_45) ;  /* 0x0000000000048947 */ /* 0x000fea0003800000 */
[----:B------:R0:W5:Y:S02]  /*3430*/  LDG.E.LTC128B R19, desc[UR38][R8.64+0x24] ;  /* 0x0000242608137981 */ /* 0x000164000c1e1920 */
.L_x_45:
[----:B------:R-:W-:Y:S05]  /*3440*/  BSYNC B1 ;  /* 0x0000000000017941 */ /* 0x000fea0003800000 */
.L_x_44:
        /* <DEDUP_REMOVED lines=8> */
.L_x_47:
[----:B------:R-:W-:Y:S05]  /*34d0*/  BSYNC B1 ;  /* 0x0000000000017941 */ /* 0x000fea0003800000 */
.L_x_46:
[----:B0----5:R-:W-:Y:S01]  /*34e0*/  FMUL R13, R19, R152 ;  /* 0x00000098130d7220 */ /* 0x021fe20000400000 */
[----:B------:R-:W-:Y:S01]  /*34f0*/  ISETP.GT.AND P0, PT, R3, RZ, P2 ;  /* 0x000000ff0300720c */ /* 0x000fe20001704270 */
[----:B------:R-:W-:Y:S02]  /*3500*/  BSSY B1, `(.L_x_48) ;  /* 0x0000005000017945 */ /* 0x000fe40003800000 */
[----:B------:R-:W-:-:S05]  /*3510*/  FFMA R13, R32, R153, R13 ;  /* 0x00000099200d7223 */ /* 0x000fca000000000d */
[----:B------:R0:W-:Y:S05]  /*3520*/  @P3 STG.E desc[UR38][R4.64+0x40], R13 ;  /* 0x0000400d04003986 */ /* 0x0001ea000c101926 */
[----:B------:R-:W-:Y:S05]  /*3530*/  @!P0 BRA `(.L_x_49) ;  /* 0x0000000000048947 */ /* 0x000fea0003800000 */
[----:B------:R0:W5:Y:S02]  /*3540*/  LDG.E.LTC128B R19, desc[UR38][R6.64+0x44] ;  /* 0x0000442606137981 */ /* 0x000164000c1e1920 */
.L_x_49:
[----:B------:R-:W-:Y:S05]  /*3550*/  BSYNC B1 ;  /* 0x0000000000017941 */ /* 0x000fea0003800000 */
.L_x_48:
[----:B-----5:R-:W-:Y:S01]  /*3560*/  FMUL R2, R19, R152 ;  /* 0x0000009813027220 */ /* 0x020fe20000400000 */
[----:B------:R-:W-:Y:S01]  /*3570*/  ISETP.GT.AND P1, PT, R3, 0x8, P1 ;  /* 0x000000080300780c */ /* 0x000fe20000f24270 */
[----:B------:R-:W-:Y:S02]  /*3580*/  BSSY B1, `(.L_x_50) ;  /* 0x0000005000017945 */ /* 0x000fe40003800000 */
[----:B------:R-:W-:-:S05]  /*3590*/  FFMA R33, R33, R153, R2 ;  /* 0x0000009921217223 */ /* 0x000fca0000000002 */
[----:B------:R0:W-:Y:S05]  /*35a0*/  @P0 STG.E desc[UR38][R4.64+0x44], R33 ;  /* 0x0000442104000986 */ /* 0x0001ea000c101926 */
[----:B------:R-:W-:Y:S05]  /*35b0*/  @!P1 BRA `(.L_x_51) ;  /* 0x0000000000049947 */ /* 0x000fea0003800000 */
[----:B------:R0:W5:Y:S02]  /*35c0*/  LDG.E.LTC128B R19, desc[UR38][R8.64+0x40] ;  /* 0x0000402608137981 */ /* 0x000164000c1e1920 */
.L_x_51:
[----:B------:R-:W-:Y:S05]  /*35d0*/  BSYNC B1 ;  /* 0x0000000000017941 */ /* 0x000fea0003800000 */
.L_x_50:
        /* <DEDUP_REMOVED lines=8> */
.L_x_53:
[----:B------:R-:W-:Y:S05]  /*3660*/  BSYNC B1 ;  /* 0x0000000000017941 */ /* 0x000fea0003800000 */
.L_x_52:
        /* <DEDUP_REMOVED lines=8> */
.L_x_55:
[----:B------:R-:W-:Y:S05]  /*36f0*/  BSYNC B1 ;  /* 0x0000000000017941 */ /* 0x000fea0003800000 */
.L_x_54:
[----:B0----5:R-:W-:Y:S01]  /*3700*/  FMUL R13, R19, R152 ;  /* 0x00000098130d7220 */ /* 0x021fe20000400000 */
[----:B------:R-:W-:Y:S01]  /*3710*/  ISETP.GT.AND P2, PT, R3, RZ, P1 ;  /* 0x000000ff0300720c */ /* 0x000fe20000f44270 */
[----:B------:R-:W-:Y:S02]  /*3720*/  BSSY B1, `(.L_x_56) ;  /* 0x0000005000017945 */ /* 0x000fe40003800000 */
[----:B------:R-:W-:-:S05]  /*3730*/  FFMA R13, R36, R153, R13 ;  /* 0x00000099240d7223 */ /* 0x000fca000000000d */
[----:B------:R0:W-:Y:S05]  /*3740*/  @P3 STG.E desc[UR38][R4.64+0x60], R13 ;  /* 0x0000600d04003986 */ /* 0x0001ea000c101926 */
[----:B------:R-:W-:Y:S05]  /*3750*/  @!P2 BRA `(.L_x_57) ;  /* 0x000000000004a947 */ /* 0x000fea0003800000 */
[----:B------:R0:W5:Y:S02]  /*3760*/  LDG.E.LTC128B R19, desc[UR38][R6.64+0x64] ;  /* 0x0000642606137981 */ /* 0x000164000c1e1920 */
.L_x_57:
[----:B------:R-:W-:Y:S05]  /*3770*/  BSYNC B1 ;  /* 0x0000000000017941 */ /* 0x000fea0003800000 */
.L_x_56:
[----:B-----5:R-:W-:Y:S01]  /*3780*/  FMUL R2, R19, R152 ;  /* 0x0000009813027220 */ /* 0x020fe20000400000 */
[----:B------:R-:W-:Y:S01]  /*3790*/  ISETP.GT.AND P0, PT, R3, 0x8, P0 ;  /* 0x000000080300780c */ /* 0x000fe20000704270 */
[----:B------:R-:W-:Y:S02]  /*37a0*/  BSSY B1, `(.L_x_58) ;  /* 0x0000005000017945 */ /* 0x000fe40003800000 */
[----:B------:R-:W-:-:S05]  /*37b0*/  FFMA R37, R37, R153, R2 ;  /* 0x0000009925257223 */ /* 0x000fca0000000002 */
[----:B------:R0:W-:Y:S05]  /*37c0*/  @P2 STG.E desc[UR38][R4.64+0x64], R37 ;  /* 0x0000642504002986 */ /* 0x0001ea000c101926 */
[----:B------:R-:W-:Y:S05]  /*37d0*/  @!P0 BRA `(.L_x_59) ;  /* 0x0000000000048947 */ /* 0x000fea0003800000 */
[----:B------:R0:W5:Y:S02]  /*37e0*/  LDG.E.LTC128B R19, desc[UR38][R8.64+0x60] ;  /* 0x0000602608137981 */ /* 0x000164000c1e1920 */
.L_x_59:
[----:B------:R-:W-:Y:S05]  /*37f0*/  BSYNC B1 ;  /* 0x0000000000017941 */ /* 0x000fea0003800000 */
.L_x_58:
        /* <DEDUP_REMOVED lines=8> */
.L_x_61:
[----:B------:R-:W-:Y:S05]  /*3880*/  BSYNC B1 ;  /* 0x0000000000017941 */ /* 0x000fea0003800000 */
.L_x_60:
        /* <DEDUP_REMOVED lines=8> */
.L_x_63:
[----:B------:R-:W-:Y:S05]  /*3910*/  BSYNC B1 ;  /* 0x0000000000017941 */ /* 0x000fea0003800000 */
.L_x_62:
[----:B0----5:R-:W-:Y:S01]  /*3920*/  FMUL R13, R19, R152 ;  /* 0x00000098130d7220 */ /* 0x021fe20000400000 */
[----:B------:R-:W-:Y:S01]  /*3930*/  ISETP.GT.AND P1, PT, R3, RZ, P0 ;  /* 0x000000ff0300720c */ /* 0x000fe20000724270 */
[----:B------:R-:W-:Y:S02]  /*3940*/  BSSY B1, `(.L_x_64) ;  /* 0x0000005000017945 */ /* 0x000fe40003800000 */
[----:B------:R-:W-:-:S05]  /*3950*/  FFMA R13, R40, R153, R13 ;  /* 0x00000099280d7223 */ /* 0x000fca000000000d */
[----:B------:R0:W-:Y:S05]  /*3960*/  @P3 STG.E desc[UR38][R4.64+0x80], R13 ;  /* 0x0000800d04003986 */ /* 0x0001ea000c101926 */
[----:B------:R-:W-:Y:S05]  /*3970*/  @!P1 BRA `(.L_x_65) ;  /* 0x0000000000049947 */ /* 0x000fea0003800000 */
[----:B------:R0:W5:Y:S02]  /*3980*/  LDG.E.LTC128B R19, desc[UR38][R6.64+0x84] ;  /* 0x0000842606137981 */ /* 0x000164000c1e1920 */
.L_x_65:
[----:B------:R-:W-:Y:S05]  /*3990*/  BSYNC B1 ;  /* 0x0000000000017941 */ /* 0x000fea0003800000 */
.L_x_64:
[----:B-----5:R-:W-:Y:S01]  /*39a0*/  FMUL R2, R19, R152 ;  /* 0x0000009813027220 */ /* 0x020fe20000400000 */
[----:B------:R-:W-:Y:S01]  /*39b0*/  ISETP.GT.AND P2, PT, R3, 0x8, P2 ;  /* 0x000000080300780c */ /* 0x000fe20001744270 */
[----:B------:R-:W-:Y:S02]  /*39c0*/  BSSY B1, `(.L_x_66) ;  /* 0x0000005000017945 */ /* 0x000fe40003800000 */
[----:B------:R-:W-:-:S05]  /*39d0*/  FFMA R41, R41, R153, R2 ;  /* 0x0000009929297223 */ /* 0x000fca0000000002 */
[----:B------:R0:W-:Y:S05]  /*39e0*/  @P1 STG.E desc[UR38][R4.64+0x84], R41 ;  /* 0x0000842904001986 */ /* 0x0001ea000c101926 */
[----:B------:R-:W-:Y:S05]  /*39f0*/  @!P2 BRA `(.L_x_67) ;  /* 0x000000000004a947 */ /* 0x000fea0003800000 */
[----:B------:R0:W5:Y:S02]  /*3a00*/  LDG.E.LTC128B R19, desc[UR38][R8.64+0x80] ;  /* 0x0000802608137981 */ /* 0x000164000c1e1920 */
.L_x_67:
[----:B------:R-:W-:Y:S05]  /*3a10*/  BSYNC B1 ;  /* 0x0000000000017941 */ /* 0x000fea0003800000 */
.L_x_66:
        /* <DEDUP_REMOVED lines=8> */
.L_x_69:
[----:B------:R-:W-:Y:S05]  /*3aa0*/  BSYNC B1 ;  /* 0x0000000000017941 */ /* 0x000fea0003800000 */
.L_x_68:
        /* <DEDUP_REMOVED lines=8> */
.L_x_71:
[----:B------:R-:W-:Y:S05]  /*3b30*/  BSYNC B1 ;  /* 0x0000000000017941 */ /* 0x000fea0003800000 */
.L_x_70:
[----:B0----5:R-:W-:Y:S01]  /*3b40*/  FMUL R13, R19, R152 ;  /* 0x00000098130d7220 */ /* 0x021fe20000400000 */
[----:B------:R-:W-:Y:S01]  /*3b50*/  ISETP.GT.AND P0, PT, R3, RZ, P2 ;  /* 0x000000ff0300720c */ /* 0x000fe20001704270 */
[----:B------:R-:W-:Y:S02]  /*3b60*/  BSSY B1, `(.L_x_72) ;  /* 0x0000005000017945 */ /* 0x000fe40003800000 */
[----:B------:R-:W-:-:S05]  /*3b70*/  FFMA R13, R44, R153, R13 ;  /* 0x000000992c0d7223 */ /* 0x000fca000000000d */
[----:B------:R0:W-:Y:S05]  /*3b80*/  @P3 STG.E desc[UR38][R4.64+0xa0], R13 ;  /* 0x0000a00d04003986 */ /* 0x0001ea000c101926 */
[----:B------:R-:W-:Y:S05]  /*3b90*/  @!P0 BRA `(.L_x_73) ;  /* 0x0000000000048947 */ /* 0x000fea0003800000 */
[----:B------:R0:W5:Y:S02]  /*3ba0*/  LDG.E.LTC128B R19, desc[UR38][R6.64+0xa4] ;  /* 0x0000a42606137981 */ /* 0x000164000c1e1920 */
.L_x_73:
[----:B------:R-:W-:Y:S05]  /*3bb0*/  BSYNC B1 ;  /* 0x0000000000017941 */ /* 0x000fea0003800000 */
.L_x_72:
[----:B-----5:R-:W-:Y:S01]  /*3bc0*/  FMUL R2, R19, R152 ;  /* 0x0000009813027220 */ /* 0x020fe20000400000 */
[----:B------:R-:W-:Y:S01]  /*3bd0*/  ISETP.GT.AND P1, PT, R3, 0x8, P1 ;  /* 0x000000080300780c */ /* 0x000fe20000f24270 */
[----:B------:R-:W-:Y:S02]  /*3be0*/  BSSY B1, `(.L_x_74) ;  /* 0x0000005000017945 */ /* 0x000fe40003800000 */
[----:B------:R-:W-:-:S05]  /*3bf0*/  FFMA R45, R45, R153, R2 ;  /* 0x000000992d2d7223 */ /* 0x000fca0000000002 */
[----:B------:R0:W-:Y:S05]  /*3c00*/  @P0 STG.E desc[UR38][R4.64+0xa4], R45 ;  /* 0x0000a42d04000986 */ /* 0x0001ea000c101926 */
[----:B------:R-:W-:Y:S05]  /*3c10*/  @!P1 BRA `(.L_x_75) ;  /* 0x0000000000049947 */ /* 0x000fea0003800000 */
[----:B------:R0:W5:Y:S02]  /*3c20*/  LDG.E.LTC128B R19, desc[UR38][R8.64+0xa0] ;  /* 0x0000a02608137981 */ /* 0x000164000c1e1920 */
.L_x_75:
[----:B------:R-:W-:Y:S05]  /*3c30*/  BSYNC B1 ;  /* 0x0000000000017941 */ /* 0x000fea0003800000 */
.L_x_74:
        /* <DEDUP_REMOVED lines=8> */
.L_x_77:
[----:B------:R-:W-:Y:S05]  /*3cc0*/  BSYNC B1 ;  /* 0x0000000000017941 */ /* 0x000fea0003800000 */
.L_x_76:
        /* <DEDUP_REMOVED lines=8> */
.L_x_79:
[----:B------:R-:W-:Y:S05]  /*3d50*/  BSYNC B1 ;  /* 0x0000000000017941 */ /* 0x000fea0003800000 */
.L_x_78:
[----:B0----5:R-:W-:Y:S01]  /*3d60*/  FMUL R13, R19, R152 ;  /* 0x00000098130d7220 */ /* 0x021fe20000400000 */
[----:B------:R-:W-:Y:S01]  /*3d70*/  ISETP.GT.AND P2, PT, R3, RZ, P1 ;  /* 0x000000ff0300720c */ /* 0x000fe20000f44270 */
[----:B------:R-:W-:Y:S02]  /*3d80*/  BSSY B1, `(.L_x_80) ;  /* 0x0000005000017945 */ /* 0x000fe40003800000 */
[----:B------:R-:W-:-:S05]  /*3d90*/  FFMA R13, R48, R153, R13 ;  /* 0x00000099300d7223 */ /* 0x000fca000000000d */
[----:B------:R0:W-:Y:S05]  /*3da0*/  @P3 STG.E desc[UR38][R4.64+0xc0], R13 ;  /* 0x0000c00d04003986 */ /* 0x0001ea000c101926 */
[----:B------:R-:W-:Y:S05]  /*3db0*/  @!P2 BRA `(.L_x_81) ;  /* 0x000000000004a947 */ /* 0x000fea0003800000 */
[----:B------:R0:W5:Y:S02]  /*3dc0*/  LDG.E.LTC128B R19, desc[UR38][R6.64+0xc4] ;  /* 0x0000c42606137981 */ /* 0x000164000c1e1920 */
.L_x_81:
[----:B------:R-:W-:Y:S05]  /*3dd0*/  BSYNC B1 ;  /* 0x0000000000017941 */ /* 0x000fea0003800000 */
.L_x_80:
[----:B-----5:R-:W-:Y:S01]  /*3de0*/  FMUL R2, R19, R152 ;  /* 0x0000009813027220 */ /* 0x020fe20000400000 */
[----:B------:R-:W-:Y:S01]  /*3df0*/  ISETP.GT.AND P0, PT, R3, 0x8, P0 ;  /* 0x000000080300780c */ /* 0x000fe20000704270 */
[----:B------:R-:W-:Y:S02]  /*3e00*/  BSSY B1, `(.L_x_82) ;  /* 0x0000005000017945 */ /* 0x000fe40003800000 */
[----:B------:R-:W-:-:S05]  /*3e10*/  FFMA R49, R49, R153, R2 ;  /* 0x0000009931317223 */ /* 0x000fca0000000002 */
[----:B------:R0:W-:Y:S05]  /*3e20*/  @P2 STG.E desc[UR38][R4.64+0xc4], R49 ;  /* 0x0000c43104002986 */ /* 0x0001ea000c101926 */
[----:B------:R-:W-:Y:S05]  /*3e30*/  @!P0 BRA `(.L_x_83) ;  /* 0x0000000000048947 */ /* 0x000fea0003800000 */
[----:B------:R0:W5:Y:S02]  /*3e40*/  LDG.E.LTC128B R19, desc[UR38][R8.64+0xc0] ;  /* 0x0000c02608137981 */ /* 0x000164000c1e1920 */
.L_x_83:
[----:B------:R-:W-:Y:S05]  /*3e50*/  BSYNC B1 ;  /* 0x0000000000017941 */ /* 0x000fea0003800000 */
.L_x_82:
        /* <DEDUP_REMOVED lines=8> */
.L_x_85:
[----:B------:R-:W-:Y:S05]  /*3ee0*/  BSYNC B1 ;  /* 0x0000000000017941 */ /* 0x000fea0003800000 */
.L_x_84:
        /* <DEDUP_REMOVED lines=8> */
.L_x_87:
[----:B------:R-:W-:Y:S05]  /*3f70*/  BSYNC B1 ;  /* 0x0000000000017941 */ /* 0x000fea0003800000 */
.L_x_86:
[----:B0----5:R-:W-:Y:S01]  /*3f80*/  FMUL R13, R19, R152 ;  /* 0x00000098130d7220 */ /* 0x021fe20000400000 */
[----:B------:R-:W-:Y:S01]  /*3f90*/  ISETP.GT.AND P1, PT, R3, RZ, P0 ;  /* 0x000000ff0300720c */ /* 0x000fe20000724270 */
[----:B------:R-:W-:Y:S02]  /*3fa0*/  BSSY B1, `(.L_x_88) ;  /* 0x0000005000017945 */ /* 0x000fe40003800000 */
[----:B------:R-:W-:-:S05]  /*3fb0*/  FFMA R13, R52, R153, R13 ;  /* 0x00000099340d7223 */ /* 0x000fca000000000d */
[----:B------:R0:W-:Y:S05]  /*3fc0*/  @P3 STG.E desc[UR38][R4.64+0xe0], R13 ;  /* 0x0000e00d04003986 */ /* 0x0001ea000c101926 */
[----:B------:R-:W-:Y:S05]  /*3fd0*/  @!P1 BRA `(.L_x_89) ;  /* 0x0000000000049947 */ /* 0x000fea0003800000 */
[----:B------:R0:W5:Y:S02]  /*3fe0*/  LDG.E.LTC128B R19, desc[UR38][R6.64+0xe4] ;  /* 0x0000e42606137981 */ /* 0x000164000c1e1920 */
.L_x_89:
[----:B------:R-:W-:Y:S05]  /*3ff0*/  BSYNC B1 ;  /* 0x0000000000017941 */ /* 0x000fea0003800000 */
.L_x_88:
[----:B-----5:R-:W-:Y:S01]  /*4000*/  FMUL R2, R19, R152 ;  /* 0x0000009813027220 */ /* 0x020fe20000400000 */
[----:B------:R-:W-:Y:S01]  /*4010*/  ISETP.GT.AND P2, PT, R3, 0x8, P2 ;  /* 0x000000080300780c */ /* 0x000fe20001744270 */
[----:B------:R-:W-:Y:S02]  /*4020*/  BSSY B1, `(.L_x_90) ;  /* 0x0000005000017945 */ /* 0x000fe40003800000 */
[----:B------:R-:W-:-:S05]  /*4030*/  FFMA R53, R53, R153, R2 ;  /* 0x0000009935357223 */ /* 0x000fca0000000002 */
[----:B------:R0:W-:Y:S05]  /*4040*/  @P1 STG.E desc[UR38][R4.64+0xe4], R53 ;  /* 0x0000e43504001986 */ /* 0x0001ea000c101926 */
[----:B------:R-:W-:Y:S05]  /*4050*/  @!P2 BRA `(.L_x_91) ;  /* 0x000000000004a947 */ /* 0x000fea0003800000 */
[----:B------:R0:W5:Y:S02]  /*4060*/  LDG.E.LTC128B R19, desc[UR38][R8.64+0xe0] ;  /* 0x0000e02608137981 */ /* 0x000164000c1e1920 */
.L_x_91:
[----:B------:R-:W-:Y:S05]  /*4070*/  BSYNC B1 ;  /* 0x0000000000017941 */ /* 0x000fea0003800000 */
.L_x_90:
        /* <DEDUP_REMOVED lines=8> */
.L_x_93:
[----:B------:R-:W-:Y:S05]  /*4100*/  BSYNC B1 ;  /* 0x0000000000017941 */ /* 0x000fea0003800000 */
.L_x_92:
        /* <DEDUP_REMOVED lines=8> */
.L_x_95:
[----:B------:R-:W-:Y:S05]  /*4190*/  BSYNC B1 ;  /* 0x0000000000017941 */ /* 0x000fea0003800000 */
.L_x_94:
[----:B0----5:R-:W-:Y:S01]  /*41a0*/  FMUL R13, R19, R152 ;  /* 0x00000098130d7220 */ /* 0x021fe20000400000 */
[----:B------:R-:W-:Y:S01]  /*41b0*/  ISETP.GT.AND P0, PT, R3, RZ, P2 ;  /* 0x000000ff0300720c */ /* 0x000fe20001704270 */
[----:B------:R-:W-:Y:S02]  /*41c0*/  BSSY B1, `(.L_x_96) ;  /* 0x0000005000017945 */ /* 0x000fe40003800000 */
[----:B------:R-:W-:-:S05]  /*41d0*/  FFMA R13, R56, R153, R13 ;  /* 0x00000099380d7223 */ /* 0x000fca000000000d */
[----:B------:R0:W-:Y:S05]  /*41e0*/  @P3 STG.E desc[UR38][R4.64+0x100], R13 ;  /* 0x0001000d04003986 */ /* 0x0001ea000c101926 */
[----:B------:R-:W-:Y:S05]  /*41f0*/  @!P0 BRA `(.L_x_97) ;  /* 0x0000000000048947 */ /* 0x000fea0003800000 */
[----:B------:R0:W5:Y:S02]  /*4200*/  LDG.E.LTC128B R19, desc[UR38][R6.64+0x104] ;  /* 0x0001042606137981 */ /* 0x000164000c1e1920 */
.L_x_97:
[----:B------:R-:W-:Y:S05]  /*4210*/  BSYNC B1 ;  /* 0x0000000000017941 */ /* 0x000fea0003800000 */
.L_x_96:
[----:B-----5:R-:W-:Y:S01]  /*4220*/  FMUL R2, R19, R152 ;  /* 0x0000009813027220 */ /* 0x020fe20000400000 */
[----:B------:R-:W-:Y:S01]  /*4230*/  ISETP.GT.AND P1, PT, R3, 0x8, P1 ;  /* 0x000000080300780c */ /* 0x000fe20000f24270 */
[----:B------:R-:W-:Y:S02]  /*4240*/  BSSY B1, `(.L_x_98) ;  /* 0x0000005000017945 */ /* 0x000fe40003800000 */
[----:B------:R-:W-:-:S05]  /*4250*/  FFMA R57, R57, R153, R2 ;  /* 0x0000009939397223 */ /* 0x000fca0000000002 */
[----:B------:R0:W-:Y:S05]  /*4260*/  @P0 STG.E desc[UR38][R4.64+0x104], R57 ;  /* 0x0001043904000986 */ /* 0x0001ea000c101926 */
[----:B------:R-:W-:Y:S05]  /*4270*/  @!P1 BRA `(.L_x_99) ;  /* 0x0000000000049947 */ /* 0x000fea0003800000 */
[----:B------:R0:W5:Y:S02]  /*4280*/  LDG.E.LTC128B R19, desc[UR38][R8.64+0x100] ;  /* 0x0001002608137981 */ /* 0x000164000c1e1920 */
.L_x_99:
[----:B------:R-:W-:Y:S05]  /*4290*/  BSYNC B1 ;  /* 0x0000000000017941 */ /* 0x000fea0003800000 */
.L_x_98:
        /* <DEDUP_REMOVED lines=8> */
.L_x_101:
[----:B------:R-:W-:Y:S05]  /*4320*/  BSYNC B1 ;  /* 0x0000000000017941 */ /* 0x000fea0003800000 */
.L_x_100:
        /* <DEDUP_REMOVED lines=8> */
.L_x_103:
[----:B------:R-:W-:Y:S05]  /*43b0*/  BSYNC B1 ;  /* 0x0000000000017941 */ /* 0x000fea0003800000 */
.L_x_102:
[----:B0----5:R-:W-:Y:S01]  /*43c0*/  FMUL R13, R19, R152 ;  /* 0x00000098130d7220 */ /* 0x021fe20000400000 */
[----:B------:R-:W-:Y:S01]  /*43d0*/  ISETP.GT.AND P2, PT, R3, RZ, P1 ;  /* 0x000000ff0300720c */ /* 0x000fe20000f44270 */
[----:B------:R-:W-:Y:S02]  /*43e0*/  BSSY B1, `(.L_x_104) ;  /* 0x0000005000017945 */ /* 0x000fe40003800000 */
[----:B------:R-:W-:-:S05]  /*43f0*/  FFMA R13, R60, R153, R13 ;  /* 0x000000993c0d7223 */ /* 0x000fca000000000d */
[----:B------:R0:W-:Y:S05]  /*4400*/  @P3 STG.E desc[UR38][R4.64+0x120], R13 ;  /* 0x0001200d04003986 */ /* 0x0001ea000c101926 */
[----:B------:R-:W-:Y:S05]  /*4410*/  @!P2 BRA `(.L_x_105) ;  /* 0x000000000004a947 */ /* 0x000fea0003800000 */
[----:B------:R0:W5:Y:S02]  /*4420*/  LDG.E.LTC128B R19, desc[UR38][R6.64+0x124] ;  /* 0x0001242606137981 */ /* 0x000164000c1e1920 */
.L_x_105:
[----:B------:R-:W-:Y:S05]  /*4430*/  BSYNC B1 ;  /* 0x0000000000017941 */ /* 0x000fea0003800000 */
.L_x_104:
[----:B-----5:R-:W-:Y:S01]  /*4440*/  FMUL R2, R19, R152 ;  /* 0x0000009813027220 */ /* 0x020fe20000400000 */
[----:B------:R-:W-:Y:S01]  /*4450*/  ISETP.GT.AND P0, PT, R3, 0x8, P0 ;  /* 0x000000080300780c */ /* 0x000fe20000704270 */
[----:B------:R-:W-:Y:S02]  /*4460*/  BSSY B1, `(.L_x_106) ;  /* 0x0000005000017945 */ /* 0x000fe40003800000 */
[----:B------:R-:W-:-:S05]  /*4470*/  FFMA R61, R61, R153, R2 ;  /* 0x000000993d3d7223 */ /* 0x000fca0000000002 */
[----:B------:R0:W-:Y:S05]  /*4480*/  @P2 STG.E desc[UR38][R4.64+0x124], R61 ;  /* 0x0001243d04002986 */ /* 0x0001ea000c101926 */
[----:B------:R-:W-:Y:S05]  /*4490*/  @!P0 BRA `(.L_x_107) ;  /* 0x0000000000048947 */ /* 0x000fea0003800000 */
[----:B------:R0:W5:Y:S02]  /*44a0*/  LDG.E.LTC128B R19, desc[UR38][R8.64+0x120] ;  /* 0x0001202608137981 */ /* 0x000164000c1e1920 */
.L_x_107:
[----:B------:R-:W-:Y:S05]  /*44b0*/  BSYNC B1 ;  /* 0x0000000000017941 */ /* 0x000fea0003800000 */
.L_x_106:
        /* <DEDUP_REMOVED lines=8> */
.L_x_109:
[----:B------:R-:W-:Y:S05]  /*4540*/  BSYNC B1 ;  /* 0x0000000000017941 */ /* 0x000fea0003800000 */
.L_x_108:
        /* <DEDUP_REMOVED lines=8> */
.L_x_111:
[----:B------:R-:W-:Y:S05]  /*45d0*/  BSYNC B1 ;  /* 0x0000000000017941 */ /* 0x000fea0003800000 */
.L_x_110:
[----:B0----5:R-:W-:Y:S01]  /*45e0*/  FMUL R13, R19, R152 ;  /* 0x00000098130d7220 */ /* 0x021fe20000400000 */
[----:B------:R-:W-:Y:S01]  /*45f0*/  ISETP.GT.AND P1, PT, R3, RZ, P0 ;  /* 0x000000ff0300720c */ /* 0x000fe20000724270 */
[----:B------:R-:W-:Y:S02]  /*4600*/  BSSY B1, `(.L_x_112) ;  /* 0x0000005000017945 */ /* 0x000fe40003800000 */
[----:B------:R-:W-:-:S05]  /*4610*/  FFMA R13, R64, R153, R13 ;  /* 0x00000099400d7223 */ /* 0x000fca000000000d */
[----:B------:R0:W-:Y:S05]  /*4620*/  @P3 STG.E desc[UR38][R4.64+0x140], R13 ;  /* 0x0001400d04003986 */ /* 0x0001ea000c101926 */
[----:B------:R-:W-:Y:S05]  /*4630*/  @!P1 BRA `(.L_x_113) ;  /* 0x0000000000049947 */ /* 0x000fea0003800000 */
[----:B------:R0:W5:Y:S02]  /*4640*/  LDG.E.LTC128B R19, desc[UR38][R6.64+0x144] ;  /* 0x0001442606137981 */ /* 0x000164000c1e1920 */
.L_x_113:
[----:B------:R-:W-:Y:S05]  /*4650*/  BSYNC B1 ;  /* 0x0000000000017941 */ /* 0x000fea0003800000 */
.L_x_112:
[----:B-----5:R-:W-:Y:S01]  /*4660*/  FMUL R2, R19, R152 ;  /* 0x0000009813027220 */ /* 0x020fe20000400000 */
[----:B------:R-:W-:Y:S01]  /*4670*/  ISETP.GT.AND P2, PT, R3, 0x8, P2 ;  /* 0x000000080300780c */ /* 0x000fe20001744270 */
[----:B------:R-:W-:Y:S02]  /*4680*/  BSSY B1, `(.L_x_114) ;  /* 0x0000005000017945 */ /* 0x000fe40003800000 */
[----:B------:R-:W-:-:S05]  /*4690*/  FFMA R65, R65, R153, R2 ;  /* 0x0000009941417223 */ /* 0x000fca0000000002 */
[----:B------:R0:W-:Y:S05]  /*46a0*/  @P1 STG.E desc[UR38][R4.64+0x144], R65 ;  /* 0x0001444104001986 */ /* 0x0001ea000c101926 */
[----:B------:R-:W-:Y:S05]  /*46b0*/  @!P2 BRA `(.L_x_115) ;  /* 0x000000000004a947 */ /* 0x000fea0003800000 */
[----:B------:R0:W5:Y:S02]  /*46c0*/  LDG.E.LTC128B R19, desc[UR38][R8.64+0x140] ;  /* 0x0001402608137981 */ /* 0x000164000c1e1920 */
.L_x_115:
[----:B------:R-:W-:Y:S05]  /*46d0*/  BSYNC B1 ;  /* 0x0000000000017941 */ /* 0x000fea0003800000 */
.L_x_114:
        /* <DEDUP_REMOVED lines=8> */
.L_x_117:
[----:B------:R-:W-:Y:S05]  /*4760*/  BSYNC B1 ;  /* 0x0000000000017941 */ /* 0x000fea0003800000 */
.L_x_116:
        /* <DEDUP_REMOVED lines=8> */
.L_x_119:
[----:B------:R-:W-:Y:S05]  /*47f0*/  BSYNC B1 ;  /* 0x0000000000017941 */ /* 0x000fea0003800000 */
.L_x_118:
[----:B0----5:R-:W-:Y:S01]  /*4800*/  FMUL R13, R19, R152 ;  /* 0x00000098130d7220 */ /* 0x021fe20000400000 */
[----:B------:R-:W-:Y:S01]  /*4810*/  ISETP.GT.AND P0, PT, R3, RZ, P2 ;  /* 0x000000ff0300720c */ /* 0x000fe20001704270 */
[----:B------:R-:W-:Y:S02]  /*4820*/  BSSY B1, `(.L_x_120) ;  /* 0x0000005000017945 */ /* 0x000fe40003800000 */
[----:B------:R-:W-:-:S05]  /*4830*/  FFMA R13, R68, R153, R13 ;  /* 0x00000099440d7223 */ /* 0x000fca000000000d */
[----:B------:R0:W-:Y:S05]  /*4840*/  @P3 STG.E desc[UR38][R4.64+0x160], R13 ;  /* 0x0001600d04003986 */ /* 0x0001ea000c101926 */
[----:B------:R-:W-:Y:S05]  /*4850*/  @!P0 BRA `(.L_x_121) ;  /* 0x0000000000048947 */ /* 0x000fea0003800000 */
[----:B------:R0:W5:Y:S02]  /*4860*/  LDG.E.LTC128B R19, desc[UR38][R6.64+0x164] ;  /* 0x0001642606137981 */ /* 0x000164000c1e1920 */
.L_x_121:
[----:B------:R-:W-:Y:S05]  /*4870*/  BSYNC B1 ;  /* 0x0000000000017941 */ /* 0x000fea0003800000 */
.L_x_120:
[----:B-----5:R-:W-:Y:S01]  /*4880*/  FMUL R2, R19, R152 ;  /* 0x0000009813027220 */ /* 0x020fe20000400000 */
[----:B------:R-:W-:Y:S01]  /*4890*/  ISETP.GT.AND P1, PT, R3, 0x8, P1 ;  /* 0x000000080300780c */ /* 0x000fe20000f24270 */
[----:B------:R-:W-:Y:S02]  /*48a0*/  BSSY B1, `(.L_x_122) ;  /* 0x0000005000017945 */ /* 0x000fe40003800000 */
[----:B------:R-:W-:-:S05]  /*48b0*/  FFMA R69, R69, R153, R2 ;  /* 0x0000009945457223 */ /* 0x000fca0000000002 */
[----:B------:R0:W-:Y:S05]  /*48c0*/  @P0 STG.E desc[UR38][R4.64+0x164], R69 ;  /* 0x0001644504000986 */ /* 0x0001ea000c101926 */
[----:B------:R-:W-:Y:S05]  /*48d0*/  @!P1 BRA `(.L_x_123) ;  /* 0x0000000000049947 */ /* 0x000fea0003800000 */
[----:B------:R0:W5:Y:S02]  /*48e0*/  LDG.E.LTC128B R19, desc[UR38][R8.64+0x160] ;  /* 0x0001602608137981 */ /* 0x000164000c1e1920 */
.L_x_123:
[----:B------:R-:W-:Y:S05]  /*48f0*/  BSYNC B1 ;  /* 0x0000000000017941 */ /* 0x000fea0003800000 */
.L_x_122:
        /* <DEDUP_REMOVED lines=8> */
.L_x_125:
[----:B------:R-:W-:Y:S05]  /*4980*/  BSYNC B1 ;  /* 0x0000000000017941 */ /* 0x000fea0003800000 */
.L_x_124:
        /* <DEDUP_REMOVED lines=8> */
.L_x_127:
[----:B------:R-:W-:Y:S05]  /*4a10*/  BSYNC B1 ;  /* 0x0000000000017941 */ /* 0x000fea0003800000 */
.L_x_126:
[----:B0----5:R-:W-:Y:S01]  /*4a20*/  FMUL R13, R19, R152 ;  /* 0x00000098130d7220 */ /* 0x021fe20000400000 */
[----:B------:R-:W-:Y:S01]  /*4a30*/  ISETP.GT.AND P2, PT, R3, RZ, P1 ;  /* 0x000000ff0300720c */ /* 0x000fe20000f44270 */
[----:B------:R-:W-:Y:S02]  /*4a40*/  BSSY B1, `(.L_x_128) ;  /* 0x0000005000017945 */ /* 0x000fe40003800000 */
[----:B------:R-:W-:-:S05]  /*4a50*/  FFMA R13, R72, R153, R13 ;  /* 0x00000099480d7223 */ /* 0x000fca000000000d */
[----:B------:R0:W-:Y:S05]  /*4a60*/  @P3 STG.E desc[UR38][R4.64+0x180], R13 ;  /* 0x0001800d04003986 */ /* 0x0001ea000c101926 */
[----:B------:R-:W-:Y:S05]  /*4a70*/  @!P2 BRA `(.L_x_129) ;  /* 0x000000000004a947 */ /* 0x000fea0003800000 */
[----:B------:R0:W5:Y:S02]  /*4a80*/  LDG.E.LTC128B R19, desc[UR38][R6.64+0x184] ;  /* 0x0001842606137981 */ /* 0x000164000c1e1920 */
.L_x_129:
[----:B------:R-:W-:Y:S05]  /*4a90*/  BSYNC B1 ;  /* 0x0000000000017941 */ /* 0x000fea0003800000 */
.L_x_128:
[----:B-----5:R-:W-:Y:S01]  /*4aa0*/  FMUL R2, R19, R152 ;  /* 0x0000009813027220 */ /* 0x020fe20000400000 */
[----:B------:R-:W-:Y:S01]  /*4ab0*/  ISETP.GT.AND P0, PT, R3, 0x8, P0 ;  /* 0x000000080300780c */ /* 0x000fe20000704270 */
[----:B------:R-:W-:Y:S02]  /*4ac0*/  BSSY B1, `(.L_x_130) ;  /* 0x0000005000017945 */ /* 0x000fe40003800000 */
[----:B------:R-:W-:-:S05]  /*4ad0*/  FFMA R73, R73, R153, R2 ;  /* 0x0000009949497223 */ /* 0x000fca0000000002 */
[----:B------:R0:W-:Y:S05]  /*4ae0*/  @P2 STG.E desc[UR38][R4.64+0x184], R73 ;  /* 0x0001844904002986 */ /* 0x0001ea000c101926 */
[----:B------:R-:W-:Y:S05]  /*4af0*/  @!P0 BRA `(.L_x_131) ;  /* 0x0000000000048947 */ /* 0x000fea0003800000 */
[----:B------:R0:W5:Y:S02]  /*4b00*/  LDG.E.LTC128B R19, desc[UR38][R8.64+0x180] ;  /* 0x0001802608137981 */ /* 0x000164000c1e1920 */
.L_x_131:
[----:B------:R-:W-:Y:S05]  /*4b10*/  BSYNC B1 ;  /* 0x0000000000017941 */ /* 0x000fea0003800000 */
.L_x_130:
        /* <DEDUP_REMOVED lines=8> */
.L_x_133:
[----:B------:R-:W-:Y:S05]  /*4ba0*/  BSYNC B1 ;  /* 0x0000000000017941 */ /* 0x000fea0003800000 */
.L_x_132:
        /* <DEDUP_REMOVED lines=8> */
.L_x_135:
[----:B------:R-:W-:Y:S05]  /*4c30*/  BSYNC B1 ;  /* 0x0000000000017941 */ /* 0x000fea0003800000 */
.L_x_134:
[----:B0----5:R-:W-:Y:S01]  /*4c40*/  FMUL R13, R19, R152 ;  /* 0x00000098130d7220 */ /* 0x021fe20000400000 */
[----:B------:R-:W-:Y:S01]  /*4c50*/  ISETP.GT.AND P1, PT, R3, RZ, P0 ;  /* 0x000000ff0300720c */ /* 0x000fe20000724270 */
[----:B------:R-:W-:Y:S02]  /*4c60*/  BSSY B1, `(.L_x_136) ;  /* 0x0000005000017945 */ /* 0x000fe40003800000 */
[----:B------:R-:W-:-:S05]  /*4c70*/  FFMA R13, R76, R153, R13 ;  /* 0x000000994c0d7223 */ /* 0x000fca000000000d */
[----:B------:R0:W-:Y:S05]  /*4c80*/  @P3 STG.E desc[UR38][R4.64+0x1a0], R13 ;  /* 0x0001a00d04003986 */ /* 0x0001ea000c101926 */
[----:B------:R-:W-:Y:S05]  /*4c90*/  @!P1 BRA `(.L_x_137) ;  /* 0x0000000000049947 */ /* 0x000fea0003800000 */
[----:B------:R0:W5:Y:S02]  /*4ca0*/  LDG.E.LTC128B R19, desc[UR38][R6.64+0x1a4] ;  /* 0x0001a42606137981 */ /* 0x000164000c1e1920 */
.L_x_137:
[----:B------:R-:W-:Y:S05]  /*4cb0*/  BSYNC B1 ;  /* 0x0000000000017941 */ /* 0x000fea0003800000 */
.L_x_136:
[----:B-----5:R-:W-:Y:S01]  /*4cc0*/  FMUL R2, R19, R152 ;  /* 0x0000009813027220 */ /* 0x020fe20000400000 */
[----:B------:R-:W-:Y:S01]  /*4cd0*/  ISETP.GT.AND P2, PT, R3, 0x8, P2 ;  /* 0x000000080300780c */ /* 0x000fe20001744270 */
[----:B------:R-:W-:Y:S02]  /*4ce0*/  BSSY B1, `(.L_x_138) ;  /* 0x0000005000017945 */ /* 0x000fe40003800000 */
[----:B------:R-:W-:-:S05]  /*4cf0*/  FFMA R77, R77, R153, R2 ;  /* 0x000000994d4d7223 */ /* 0x000fca0000000002 */
[----:B------:R0:W-:Y:S05]  /*4d00*/  @P1 STG.E desc[UR38][R4.64+0x1a4], R77 ;  /* 0x0001a44d04001986 */ /* 0x0001ea000c101926 */
[----:B------:R-:W-:Y:S05]  /*4d10*/  @!P2 BRA `(.L_x_139) ;  /* 0x000000000004a947 */ /* 0x000fea0003800000 */
[----:B------:R0:W5:Y:S02]  /*4d20*/  LDG.E.LTC128B R19, desc[UR38][R8.64+0x1a0] ;  /* 0x0001a02608137981 */ /* 0x000164000c1e1920 */
.L_x_139:
[----:B------:R-:W-:Y:S05]  /*4d30*/  BSYNC B1 ;  /* 0x0000000000017941 */ /* 0x000fea0003800000 */
.L_x_138:
        /* <DEDUP_REMOVED lines=8> */
.L_x_141:
[----:B------:R-:W-:Y:S05]  /*4dc0*/  BSYNC B1 ;  /* 0x0000000000017941 */ /* 0x000fea0003800000 */
.L_x_140:
        /* <DEDUP_REMOVED lines=8> */
.L_x_143:
[----:B------:R-:W-:Y:S05]  /*4e50*/  BSYNC B1 ;  /* 0x0000000000017941 */ /* 0x000fea0003800000 */
.L_x_142:
[----:B0----5:R-:W-:Y:S01]  /*4e60*/  FMUL R13, R19, R152 ;  /* 0x00000098130d7220 */ /* 0x021fe20000400000 */
[----:B------:R-:W-:Y:S01]  /*4e70*/  ISETP.GT.AND P0, PT, R3, RZ, P2 ;  /* 0x000000ff0300720c */ /* 0x000fe20001704270 */
[----:B------:R-:W-:Y:S02]  /*4e80*/  BSSY B1, `(.L_x_144) ;  /* 0x0000005000017945 */ /* 0x000fe40003800000 */
[----:B------:R-:W-:-:S05]  /*4e90*/  FFMA R13, R80, R153, R13 ;  /* 0x00000099500d7223 */ /* 0x000fca000000000d */
[----:B------:R0:W-:Y:S05]  /*4ea0*/  @P3 STG.E desc[UR38][R4.64+0x1c0], R13 ;  /* 0x0001c00d04003986 */ /* 0x0001ea000c101926 */
[----:B------:R-:W-:Y:S05]  /*4eb0*/  @!P0 BRA `(.L_x_145) ;  /* 0x0000000000048947 */ /* 0x000fea0003800000 */
[----:B------:R0:W5:Y:S02]  /*4ec0*/  LDG.E.LTC128B R19, desc[UR38][R6.64+0x1c4] ;  /* 0x0001c42606137981 */ /* 0x000164000c1e1920 */
.L_x_145:
[----:B------:R-:W-:Y:S05]  /*4ed0*/  BSYNC B1 ;  /* 0x0000000000017941 */ /* 0x000fea0003800000 */
.L_x_144:
[----:B-----5:R-:W-:Y:S01]  /*4ee0*/  FMUL R2, R19, R152 ;  /* 0x0000009813027220 */ /* 0x020fe20000400000 */
[----:B------:R-:W-:Y:S01]  /*4ef0*/  ISETP.GT.AND P1, PT, R3, 0x8, P1 ;  /* 0x000000080300780c */ /* 0x000fe20000f24270 */
[----:B------:R-:W-:Y:S02]  /*4f00*/  BSSY B1, `(.L_x_146) ;  /* 0x0000005000017945 */ /* 0x000fe40003800000 */
[----:B------:R-:W-:-:S05]  /*4f10*/  FFMA R81, R81, R153, R2 ;  /* 0x0000009951517223 */ /* 0x000fca0000000002 */
[----:B------:R0:W-:Y:S05]  /*4f20*/  @P0 STG.E desc[UR38][R4.64+0x1c4], R81 ;  /* 0x0001c45104000986 */ /* 0x0001ea000c101926 */
[----:B------:R-:W-:Y:S05]  /*4f30*/  @!P1 BRA `(.L_x_147) ;  /* 0x0000000000049947 */ /* 0x000fea0003800000 */
[----:B------:R0:W5:Y:S02]  /*4f40*/  LDG.E.LTC128B R19, desc[UR38][R8.64+0x1c0] ;  /* 0x0001c02608137981 */ /* 0x000164000c1e1920 */
.L_x_147:
[----:B------:R-:W-:Y:S05]  /*4f50*/  BSYNC B1 ;  /* 0x0000000000017941 */ /* 0x000fea0003800000 */
.L_x_146:
        /* <DEDUP_REMOVED lines=8> */
.L_x_149:
[----:B------:R-:W-:Y:S05]  /*4fe0*/  BSYNC B1 ;  /* 0x0000000000017941 */ /* 0x000fea0003800000 */
.L_x_148:
        /* <DEDUP_REMOVED lines=8> */
.L_x_151:
[----:B------:R-:W-:Y:S05]  /*5070*/  BSYNC B1 ;  /* 0x0000000000017941 */ /* 0x000fea0003800000 */
.L_x_150:
[----:B0----5:R-:W-:Y:S01]  /*5080*/  FMUL R13, R19, R152 ;  /* 0x00000098130d7220 */ /* 0x021fe20000400000 */
[----:B------:R-:W-:Y:S01]  /*5090*/  ISETP.GT.AND P2, PT, R3, RZ, P1 ;  /* 0x000000ff0300720c */ /* 0x000fe20000f44270 */
[----:B------:R-:W-:Y:S02]  /*50a0*/  BSSY B1, `(.L_x_152) ;  /* 0x0000005000017945 */ /* 0x000fe40003800000 */
[----:B------:R-:W-:-:S05]  /*50b0*/  FFMA R13, R84, R153, R13 ;  /* 0x00000099540d7223 */ /* 0x000fca000000000d */
[----:B------:R0:W-:Y:S05]  /*50c0*/  @P3 STG.E desc[UR38][R4.64+0x1e0], R13 ;  /* 0x0001e00d04003986 */ /* 0x0001ea000c101926 */
[----:B------:R-:W-:Y:S05]  /*50d0*/  @!P2 BRA `(.L_x_153) ;  /* 0x000000000004a947 */ /* 0x000fea0003800000 */
[----:B------:R0:W5:Y:S02]  /*50e0*/  LDG.E.LTC128B R19, desc[UR38][R6.64+0x1e4] ;  /* 0x0001e42606137981 */ /* 0x000164000c1e1920 */
.L_x_153:
[----:B------:R-:W-:Y:S05]  /*50f0*/  BSYNC B1 ;  /* 0x0000000000017941 */ /* 0x000fea0003800000 */
.L_x_152:
[----:B-----5:R-:W-:Y:S01]  /*5100*/  FMUL R2, R19, R152 ;  /* 0x0000009813027220 */ /* 0x020fe20000400000 */
[----:B------:R-:W-:Y:S01]  /*5110*/  ISETP.GT.AND P0, PT, R3, 0x8, P0 ;  /* 0x000000080300780c */ /* 0x000fe20000704270 */
[----:B------:R-:W-:Y:S02]  /*5120*/  BSSY B1, `(.L_x_154) ;  /* 0x0000005000017945 */ /* 0x000fe40003800000 */
[----:B------:R-:W-:-:S05]  /*5130*/  FFMA R85, R85, R153, R2 ;  /* 0x0000009955557223 */ /* 0x000fca0000000002 */
[----:B------:R0:W-:Y:S05]  /*5140*/  @P2 STG.E desc[UR38][R4.64+0x1e4], R85 ;  /* 0x0001e45504002986 */ /* 0x0001ea000c101926 */
[----:B------:R-:W-:Y:S05]  /*5150*/  @!P0 BRA `(.L_x_155) ;  /* 0x0000000000048947 */ /* 0x000fea0003800000 */
[----:B------:R0:W5:Y:S02]  /*5160*/  LDG.E.LTC128B R19, desc[UR38][R8.64+0x1e0] ;  /* 0x0001e02608137981 */ /* 0x000164000c1e1920 */
.L_x_155:
[----:B------:R-:W-:Y:S05]  /*5170*/  BSYNC B1 ;  /* 0x0000000000017941 */ /* 0x000fea0003800000 */
.L_x_154:
        /* <DEDUP_REMOVED lines=8> */
.L_x_157:
[----:B------:R-:W-:Y:S05]  /*5200*/  BSYNC B1 ;  /* 0x0000000000017941 */ /* 0x000fea0003800000 */
.L_x_156:
        /* <DEDUP_REMOVED lines=8> */
.L_x_159:
[----:B------:R-:W-:Y:S05]  /*5290*/  BSYNC B1 ;  /* 0x0000000000017941 */ /* 0x000fea0003800000 */
.L_x_158:
[----:B0----5:R-:W-:Y:S01]  /*52a0*/  FMUL R13, R19, R152 ;  /* 0x00000098130d7220 */ /* 0x021fe20000400000 */
[----:B------:R-:W-:Y:S01]  /*52b0*/  ISETP.GT.AND P1, PT, R3, RZ, P0 ;  /* 0x000000ff0300720c */ /* 0x000fe20000724270 */
[----:B------:R-:W-:Y:S02]  /*52c0*/  BSSY B1, `(.L_x_160) ;  /* 0x0000005000017945 */ /* 0x000fe40003800000 */
[----:B------:R-:W-:-:S05]  /*52d0*/  FFMA R13, R88, R153, R13 ;  /* 0x00000099580d7223 */ /* 0x000fca000000000d */
[----:B------:R0:W-:Y:S05]  /*52e0*/  @P3 STG.E desc[UR38][R4.64+0x200], R13 ;  /* 0x0002000d04003986 */ /* 0x0001ea000c101926 */
[----:B------:R-:W-:Y:S05]  /*52f0*/  @!P1 BRA `(.L_x_161) ;  /* 0x0000000000049947 */ /* 0x000fea0003800000 */
[----:B------:R0:W5:Y:S02]  /*5300*/  LDG.E.LTC128B R19, desc[UR38][R6.64+0x204] ;  /* 0x0002042606137981 */ /* 0x000164000c1e1920 */
.L_x_161:
[----:B------:R-:W-:Y:S05]  /*5310*/  BSYNC B1 ;  /* 0x0000000000017941 */ /* 0x000fea0003800000 */
.L_x_160:
[----:B-----5:R-:W-:Y:S01]  /*5320*/  FMUL R2, R19, R152 ;  /* 0x0000009813027220 */ /* 0x020fe20000400000 */
[----:B------:R-:W-:Y:S01]  /*5330*/  ISETP.GT.AND P2, PT, R3, 0x8, P2 ;  /* 0x000000080300780c */ /* 0x000fe20001744270 */
[----:B------:R-:W-:Y:S02]  /*5340*/  BSSY B1, `(.L_x_162) ;  /* 0x0000005000017945 */ /* 0x000fe40003800000 */
[----:B------:R-:W-:-:S05]  /*5350*/  FFMA R89, R89, R153, R2 ;  /* 0x0000009959597223 */ /* 0x000fca0000000002 */
[----:B------:R0:W-:Y:S05]  /*5360*/  @P1 STG.E desc[UR38][R4.64+0x204], R89 ;  /* 0x0002045904001986 */ /* 0x0001ea000c101926 */
[----:B------:R-:W-:Y:S05]  /*5370*/  @!P2 BRA `(.L_x_163) ;  /* 0x000000000004a947 */ /* 0x000fea0003800000 */
[----:B------:R0:W5:Y:S02]  /*5380*/  LDG.E.LTC128B R19, desc[UR38][R8.64+0x200] ;  /* 0x0002002608137981 */ /* 0x000164000c1e1920 */
.L_x_163:
[----:B------:R-:W-:Y:S05]  /*5390*/  BSYNC B1 ;  /* 0x0000000000017941 */ /* 0x000fea0003800000 */
.L_x_162:
        /* <DEDUP_REMOVED lines=8> */
.L_x_165:
[----:B------:R-:W-:Y:S05]  /*5420*/  BSYNC B1 ;  /* 0x0000000000017941 */ /* 0x000fea0003800000 */
.L_x_164:
        /* <DEDUP_REMOVED lines=8> */
.L_x_167:
[----:B------:R-:W-:Y:S05]  /*54b0*/  BSYNC B1 ;  /* 0x0000000000017941 */ /* 0x000fea0003800000 */
.L_x_166:
[----:B0----5:R-:W-:Y:S01]  /*54c0*/  FMUL R13, R19, R152 ;  /* 0x00000098130d7220 */ /* 0x021fe20000400000 */
[----:B------:R-:W-:Y:S01]  /*54d0*/  ISETP.GT.AND P0, PT, R3, RZ, P2 ;  /* 0x000000ff0300720c */ /* 0x000fe20001704270 */
[----:B------:R-:W-:Y:S02]  /*54e0*/  BSSY B1, `(.L_x_168) ;  /* 0x0000005000017945 */ /* 0x000fe40003800000 */
[----:B------:R-:W-:-:S05]  /*54f0*/  FFMA R13, R92, R153, R13 ;  /* 0x000000995c0d7223 */ /* 0x000fca000000000d */
[----:B------:R0:W-:Y:S05]  /*5500*/  @P3 STG.E desc[UR38][R4.64+0x220], R13 ;  /* 0x0002200d04003986 */ /* 0x0001ea000c101926 */
[----:B------:R-:W-:Y:S05]  /*5510*/  @!P0 BRA `(.L_x_169) ;  /* 0x0000000000048947 */ /* 0x000fea0003800000 */
[----:B------:R0:W5:Y:S02]  /*5520*/  LDG.E.LTC128B R19, desc[UR38][R6.64+0x224] ;  /* 0x0002242606137981 */ /* 0x000164000c1e1920 */
.L_x_169:
[----:B------:R-:W-:Y:S05]  /*5530*/  BSYNC B1 ;  /* 0x0000000000017941 */ /* 0x000fea0003800000 */
.L_x_168:
[----:B-----5:R-:W-:Y:S01]  /*5540*/  FMUL R2, R19, R152 ;  /* 0x0000009813027220 */ /* 0x020fe20000400000 */
[----:B------:R-:W-:Y:S01]  /*5550*/  ISETP.GT.AND P1, PT, R3, 0x8, P1 ;  /* 0x000000080300780c */ /* 0x000fe20000f24270 */
[----:B------:R-:W-:Y:S02]  /*5560*/  BSSY B1, `(.L_x_170) ;  /* 0x0000005000017945 */ /* 0x000fe40003800000 */
[----:B------:R-:W-:-:S05]  /*5570*/  FFMA R93, R93, R153, R2 ;  /* 0x000000995d5d7223 */ /* 0x000fca0000000002 */
[----:B------:R0:W-:Y:S05]  /*5580*/  @P0 STG.E desc[UR38][R4.64+0x224], R93 ;  /* 0x0002245d04000986 */ /* 0x0001ea000c101926 */
[----:B------:R-:W-:Y:S05]  /*5590*/  @!P1 BRA `(.L_x_171) ;  /* 0x0000000000049947 */ /* 0x000fea0003800000 */
[----:B------:R0:W5:Y:S02]  /*55a0*/  LDG.E.LTC128B R19, desc[UR38][R8.64+0x220] ;  /* 0x0002202608137981 */ /* 0x000164000c1e1920 */
.L_x_171:
[----:B------:R-:W-:Y:S05]  /*55b0*/  BSYNC B1 ;  /* 0x0000000000017941 */ /* 0x000fea0003800000 */
.L_x_170:
        /* <DEDUP_REMOVED lines=8> */
.L_x_173:
[----:B------:R-:W-:Y:S05]  /*5640*/  BSYNC B1 ;  /* 0x0000000000017941 */ /* 0x000fea0003800000 */
.L_x_172:
        /* <DEDUP_REMOVED lines=8> */
.L_x_175:
[----:B------:R-:W-:Y:S05]  /*56d0*/  BSYNC B1 ;  /* 0x0000000000017941 */ /* 0x000fea0003800000 */
.L_x_174:
[----:B0----5:R-:W-:Y:S01]  /*56e0*/  FMUL R13, R19, R152 ;  /* 0x00000098130d7220 */ /* 0x021fe20000400000 */
[----:B------:R-:W-:Y:S01]  /*56f0*/  ISETP.GT.AND P2, PT, R3, RZ, P1 ;  /* 0x000000ff0300720c */ /* 0x000fe20000f44270 */
[----:B------:R-:W-:Y:S02]  /*5700*/  BSSY B1, `(.L_x_176) ;  /* 0x0000005000017945 */ /* 0x000fe40003800000 */
[----:B------:R-:W-:-:S05]  /*5710*/  FFMA R13, R96, R153, R13 ;  /* 0x00000099600d7223 */ /* 0x000fca000000000d */
[----:B------:R0:W-:Y:S05]  /*5720*/  @P3 STG.E desc[UR38][R4.64+0x240], R13 ;  /* 0x0002400d04003986 */ /* 0x0001ea000c101926 */
[----:B------:R-:W-:Y:S05]  /*5730*/  @!P2 BRA `(.L_x_177) ;  /* 0x000000000004a947 */ /* 0x000fea0003800000 */
[----:B------:R0:W5:Y:S02]  /*5740*/  LDG.E.LTC128B R19, desc[UR38][R6.64+0x244] ;  /* 0x0002442606137981 */ /* 0x000164000c1e1920 */
.L_x_177:
[----:B------:R-:W-:Y:S05]  /*5750*/  BSYNC B1 ;  /* 0x0000000000017941 */ /* 0x000fea0003800000 */
.L_x_176:
[----:B-----5:R-:W-:Y:S01]  /*5760*/  FMUL R2, R19, R152 ;  /* 0x0000009813027220 */ /* 0x020fe20000400000 */
[----:B------:R-:W-:Y:S01]  /*5770*/  ISETP.GT.AND P0, PT, R3, 0x8, P0 ;  /* 0x000000080300780c */ /* 0x000fe20000704270 */
[----:B------:R-:W-:Y:S02]  /*5780*/  BSSY B1, `(.L_x_178) ;  /* 0x0000005000017945 */ /* 0x000fe40003800000 */
[----:B------:R-:W-:-:S05]  /*5790*/  FFMA R97, R97, R153, R2 ;  /* 0x0000009961617223 */ /* 0x000fca0000000002 */
[----:B------:R0:W-:Y:S05]  /*57a0*/  @P2 STG.E desc[UR38][R4.64+0x244], R97 ;  /* 0x0002446104002986 */ /* 0x0001ea000c101926 */
[----:B------:R-:W-:Y:S05]  /*57b0*/  @!P0 BRA `(.L_x_179) ;  /* 0x0000000000048947 */ /* 0x000fea0003800000 */
[----:B------:R0:W5:Y:S02]  /*57c0*/  LDG.E.LTC128B R19, desc[UR38][R8.64+0x240] ;  /* 0x0002402608137981 */ /* 0x000164000c1e1920 */
.L_x_179:
[----:B------:R-:W-:Y:S05]  /*57d0*/  BSYNC B1 ;  /* 0x0000000000017941 */ /* 0x000fea0003800000 */
.L_x_178:
        /* <DEDUP_REMOVED lines=8> */
.L_x_181:
[----:B------:R-:W-:Y:S05]  /*5860*/  BSYNC B1 ;  /* 0x0000000000017941 */ /* 0x000fea0003800000 */
.L_x_180:
        /* <DEDUP_REMOVED lines=8> */
.L_x_183:
[----:B------:R-:W-:Y:S05]  /*58f0*/  BSYNC B1 ;  /* 0x0000000000017941 */ /* 0x000fea0003800000 */
.L_x_182:
[----:B0----5:R-:W-:Y:S01]  /*5900*/  FMUL R13, R19, R152 ;  /* 0x00000098130d7220 */ /* 0x021fe20000400000 */
[----:B------:R-:W-:Y:S01]  /*5910*/  ISETP.GT.AND P1, PT, R3, RZ, P0 ;  /* 0x000000ff0300720c */ /* 0x000fe20000724270 */
[----:B------:R-:W-:Y:S02]  /*5920*/  BSSY B1, `(.L_x_184) ;  /* 0x0000005000017945 */ /* 0x000fe40003800000 */
[----:B------:R-:W-:-:S05]  /*5930*/  FFMA R13, R100, R153, R13 ;  /* 0x00000099640d7223 */ /* 0x000fca000000000d */
[----:B------:R0:W-:Y:S05]  /*5940*/  @P3 STG.E desc[UR38][R4.64+0x260], R13 ;  /* 0x0002600d04003986 */ /* 0x0001ea000c101926 */
[----:B------:R-:W-:Y:S05]  /*5950*/  @!P1 BRA `(.L_x_185) ;  /* 0x0000000000049947 */ /* 0x000fea0003800000 */
[----:B------:R0:W5:Y:S02]  /*5960*/  LDG.E.LTC128B R19, desc[UR38][R6.64+0x264] ;  /* 0x0002642606137981 */ /* 0x000164000c1e1920 */
.L_x_185:
[----:B------:R-:W-:Y:S05]  /*5970*/  BSYNC B1 ;  /* 0x0000000000017941 */ /* 0x000fea0003800000 */
.L_x_184:
[----:B-----5:R-:W-:Y:S01]  /*5980*/  FMUL R2, R19, R152 ;  /* 0x0000009813027220 */ /* 0x020fe20000400000 */
[----:B------:R-:W-:Y:S01]  /*5990*/  ISETP.GT.AND P2, PT, R3, 0x8, P2 ;  /* 0x000000080300780c */ /* 0x000fe20001744270 */
[----:B------:R-:W-:Y:S02]  /*59a0*/  BSSY B1, `(.L_x_186) ;  /* 0x0000005000017945 */ /* 0x000fe40003800000 */
[----:B------:R-:W-:-:S05]  /*59b0*/  FFMA R101, R101, R153, R2 ;  /* 0x0000009965657223 */ /* 0x000fca0000000002 */
[----:B------:R0:W-:Y:S05]  /*59c0*/  @P1 STG.E desc[UR38][R4.64+0x264], R101 ;  /* 0x0002646504001986 */ /* 0x0001ea000c101926 */
[----:B------:R-:W-:Y:S05]  /*59d0*/  @!P2 BRA `(.L_x_187) ;  /* 0x000000000004a947 */ /* 0x000fea0003800000 */
[----:B------:R0:W5:Y:S02]  /*59e0*/  LDG.E.LTC128B R19, desc[UR38][R8.64+0x260] ;  /* 0x0002602608137981 */ /* 0x000164000c1e1920 */
.L_x_187:
[----:B------:R-:W-:Y:S05]  /*59f0*/  BSYNC B1 ;  /* 0x0000000000017941 */ /* 0x000fea0003800000 */
.L_x_186:
        /* <DEDUP_REMOVED lines=8> */
.L_x_189:
[----:B------:R-:W-:Y:S05]  /*5a80*/  BSYNC B1 ;  /* 0x0000000000017941 */ /* 0x000fea0003800000 */
.L_x_188:
        /* <DEDUP_REMOVED lines=8> */
.L_x_191:
[----:B------:R-:W-:Y:S05]  /*5b10*/  BSYNC B1 ;  /* 0x0000000000017941 */ /* 0x000fea0003800000 */
.L_x_190:
[----:B0----5:R-:W-:Y:S01]  /*5b20*/  FMUL R13, R19, R152 ;  /* 0x00000098130d7220 */ /* 0x021fe20000400000 */
[----:B------:R-:W-:Y:S01]  /*5b30*/  ISETP.GT.AND P0, PT, R3, RZ, P2 ;  /* 0x000000ff0300720c */ /* 0x000fe20001704270 */
[----:B------:R-:W-:Y:S02]  /*5b40*/  BSSY B1, `(.L_x_192) ;  /* 0x0000005000017945 */ /* 0x000fe40003800000 */
[----:B------:R-:W-:-:S05]  /*5b50*/  FFMA R13, R104, R153, R13 ;  /* 0x00000099680d7223 */ /* 0x000fca000000000d */
[----:B------:R0:W-:Y:S05]  /*5b60*/  @P3 STG.E desc[UR38][R4.64+0x280], R13 ;  /* 0x0002800d04003986 */ /* 0x0001ea000c101926 */
[----:B------:R-:W-:Y:S05]  /*5b70*/  @!P0 BRA `(.L_x_193) ;  /* 0x0000000000048947 */ /* 0x000fea0003800000 */
[----:B------:R0:W5:Y:S02]  /*5b80*/  LDG.E.LTC128B R19, desc[UR38][R6.64+0x284] ;  /* 0x0002842606137981 */ /* 0x000164000c1e1920 */
.L_x_193:
[----:B------:R-:W-:Y:S05]  /*5b90*/  BSYNC B1 ;  /* 0x0000000000017941 */ /* 0x000fea0003800000 */
.L_x_192:
[----:B-----5:R-:W-:Y:S01]  /*5ba0*/  FMUL R2, R19, R152 ;  /* 0x0000009813027220 */ /* 0x020fe20000400000 */
[----:B------:R-:W-:Y:S01]  /*5bb0*/  ISETP.GT.AND P1, PT, R3, 0x8, P1 ;  /* 0x000000080300780c */ /* 0x000fe20000f24270 */
[----:B------:R-:W-:Y:S02]  /*5bc0*/  BSSY B1, `(.L_x_194) ;  /* 0x0000005000017945 */ /* 0x000fe40003800000 */
[----:B------:R-:W-:-:S05]  /*5bd0*/  FFMA R105, R105, R153, R2 ;  /* 0x0000009969697223 */ /* 0x000fca0000000002 */
[----:B------:R0:W-:Y:S05]  /*5be0*/  @P0 STG.E desc[UR38][R4.64+0x284], R105 ;  /* 0x0002846904000986 */ /* 0x0001ea000c101926 */
[----:B------:R-:W-:Y:S05]  /*5bf0*/  @!P1 BRA `(.L_x_195) ;  /* 0x0000000000049947 */ /* 0x000fea0003800000 */
[----:B------:R0:W5:Y:S02]  /*5c00*/  LDG.E.LTC128B R19, desc[UR38][R8.64+0x280] ;  /* 0x0002802608137981 */ /* 0x000164000c1e1920 */
.L_x_195:
[----:B------:R-:W-:Y:S05]  /*5c10*/  BSYNC B1 ;  /* 0x0000000000017941 */ /* 0x000fea0003800000 */
.L_x_194:
        /* <DEDUP_REMOVED lines=8> */
.L_x_197:
[----:B------:R-:W-:Y:S05]  /*5ca0*/  BSYNC B1 ;  /* 0x0000000000017941 */ /* 0x000fea0003800000 */
.L_x_196:
        /* <DEDUP_REMOVED lines=8> */
.L_x_199:
[----:B------:R-:W-:Y:S05]  /*5d30*/  BSYNC B1 ;  /* 0x0000000000017941 */ /* 0x000fea0003800000 */
.L_x_198:
[----:B0----5:R-:W-:Y:S01]  /*5d40*/  FMUL R13, R19, R152 ;  /* 0x00000098130d7220 */ /* 0x021fe20000400000 */
[----:B------:R-:W-:Y:S01]  /*5d50*/  ISETP.GT.AND P2, PT, R3, RZ, P1 ;  /* 0x000000ff0300720c */ /* 0x000fe20000f44270 */
[----:B------:R-:W-:Y:S02]  /*5d60*/  BSSY B1, `(.L_x_200) ;  /* 0x0000005000017945 */ /* 0x000fe40003800000 */
[----:B------:R-:W-:-:S05]  /*5d70*/  FFMA R13, R108, R153, R13 ;  /* 0x000000996c0d7223 */ /* 0x000fca000000000d */
[----:B------:R0:W-:Y:S05]  /*5d80*/  @P3 STG.E desc[UR38][R4.64+0x2a0], R13 ;  /* 0x0002a00d04003986 */ /* 0x0001ea000c101926 */
[----:B------:R-:W-:Y:S05]  /*5d90*/  @!P2 BRA `(.L_x_201) ;  /* 0x000000000004a947 */ /* 0x000fea0003800000 */
[----:B------:R0:W5:Y:S02]  /*5da0*/  LDG.E.LTC128B R19, desc[UR38][R6.64+0x2a4] ;  /* 0x0002a42606137981 */ /* 0x000164000c1e1920 */
.L_x_201:
[----:B------:R-:W-:Y:S05]  /*5db0*/  BSYNC B1 ;  /* 0x0000000000017941 */ /* 0x000fea0003800000 */
.L_x_200:
[----:B-----5:R-:W-:Y:S01]  /*5dc0*/  FMUL R2, R19, R152 ;  /* 0x0000009813027220 */ /* 0x020fe20000400000 */
[----:B------:R-:W-:Y:S01]  /*5dd0*/  ISETP.GT.AND P0, PT, R3, 0x8, P0 ;  /* 0x000000080300780c */ /* 0x000fe20000704270 */
[----:B------:R-:W-:Y:S02]  /*5de0*/  BSSY B1, `(.L_x_202) ;  /* 0x0000005000017945 */ /* 0x000fe40003800000 */
[----:B------:R-:W-:-:S05]  /*5df0*/  FFMA R109, R109, R153, R2 ;  /* 0x000000996d6d7223 */ /* 0x000fca0000000002 */
[----:B------:R0:W-:Y:S05]  /*5e00*/  @P2 STG.E desc[UR38][R4.64+0x2a4], R109 ;  /* 0x0002a46d04002986 */ /* 0x0001ea000c101926 */
[----:B------:R-:W-:Y:S05]  /*5e10*/  @!P0 BRA `(.L_x_203) ;  /* 0x0000000000048947 */ /* 0x000fea0003800000 */
[----:B------:R0:W5:Y:S02]  /*5e20*/  LDG.E.LTC128B R19, desc[UR38][R8.64+0x2a0] ;  /* 0x0002a02608137981 */ /* 0x000164000c1e1920 */
.L_x_203:
[----:B------:R-:W-:Y:S05]  /*5e30*/  BSYNC B1 ;  /* 0x0000000000017941 */ /* 0x000fea0003800000 */
.L_x_202:
        /* <DEDUP_REMOVED lines=8> */
.L_x_205:
[----:B------:R-:W-:Y:S05]  /*5ec0*/  BSYNC B1 ;  /* 0x0000000000017941 */ /* 0x000fea0003800000 */
.L_x_204:
        /* <DEDUP_REMOVED lines=8> */
.L_x_207:
[----:B------:R-:W-:Y:S05]  /*5f50*/  BSYNC B1 ;  /* 0x0000000000017941 */ /* 0x000fea0003800000 */
.L_x_206:
[----:B0----5:R-:W-:Y:S01]  /*5f60*/  FMUL R13, R19, R152 ;  /* 0x00000098130d7220 */ /* 0x021fe20000400000 */
[----:B------:R-:W-:Y:S01]  /*5f70*/  ISETP.GT.AND P1, PT, R3, RZ, P0 ;  /* 0x000000ff0300720c */ /* 0x000fe20000724270 */
[----:B------:R-:W-:Y:S02]  /*5f80*/  BSSY B1, `(.L_x_208) ;  /* 0x0000005000017945 */ /* 0x000fe40003800000 */
[----:B------:R-:W-:-:S05]  /*5f90*/  FFMA R13, R112, R153, R13 ;  /* 0x00000099700d7223 */ /* 0x000fca000000000d */
[----:B------:R0:W-:Y:S05]  /*5fa0*/  @P3 STG.E desc[UR38][R4.64+0x2c0], R13 ;  /* 0x0002c00d04003986 */ /* 0x0001ea000c101926 */
[----:B------:R-:W-:Y:S05]  /*5fb0*/  @!P1 BRA `(.L_x_209) ;  /* 0x0000000000049947 */ /* 0x000fea0003800000 */
[----:B------:R0:W5:Y:S02]  /*5fc0*/  LDG.E.LTC128B R19, desc[UR38][R6.64+0x2c4] ;  /* 0x0002c42606137981 */ /* 0x000164000c1e1920 */
.L_x_209:
[----:B------:R-:W-:Y:S05]  /*5fd0*/  BSYNC B1 ;  /* 0x0000000000017941 */ /* 0x000fea0003800000 */
.L_x_208:
[----:B-----5:R-:W-:Y:S01]  /*5fe0*/  FMUL R2, R19, R152 ;  /* 0x0000009813027220 */ /* 0x020fe20000400000 */
[----:B------:R-:W-:Y:S01]  /*5ff0*/  ISETP.GT.AND P2, PT, R3, 0x8, P2 ;  /* 0x000000080300780c */ /* 0x000fe20001744270 */
[----:B------:R-:W-:Y:S02]  /*6000*/  BSSY B1, `(.L_x_210) ;  /* 0x0000005000017945 */ /* 0x000fe40003800000 */
[----:B------:R-:W-:-:S05]  /*6010*/  FFMA R113, R113, R153, R2 ;  /* 0x0000009971717223 */ /* 0x000fca0000000002 */
[----:B------:R0:W-:Y:S05]  /*6020*/  @P1 STG.E desc[UR38][R4.64+0x2c4], R113 ;  /* 0x0002c47104001986 */ /* 0x0001ea000c101926 */
[----:B------:R-:W-:Y:S05]  /*6030*/  @!P2 BRA `(.L_x_211) ;  /* 0x000000000004a947 */ /* 0x000fea0003800000 */
[----:B------:R0:W5:Y:S02]  /*6040*/  LDG.E.LTC128B R19, desc[UR38][R8.64+0x2c0] ;  /* 0x0002c02608137981 */ /* 0x000164000c1e1920 */
.L_x_211:
[----:B------:R-:W-:Y:S05]  /*6050*/  BSYNC B1 ;  /* 0x0000000000017941 */ /* 0x000fea0003800000 */
.L_x_210:
        /* <DEDUP_REMOVED lines=8> */
.L_x_213:
[----:B------:R-:W-:Y:S05]  /*60e0*/  BSYNC B1 ;  /* 0x0000000000017941 */ /* 0x000fea0003800000 */
.L_x_212:
        /* <DEDUP_REMOVED lines=8> */
.L_x_215:
[----:B------:R-:W-:Y:S05]  /*6170*/  BSYNC B1 ;  /* 0x0000000000017941 */ /* 0x000fea0003800000 */
.L_x_214:
[----:B0----5:R-:W-:Y:S01]  /*6180*/  FMUL R13, R19, R152 ;  /* 0x00000098130d7220 */ /* 0x021fe20000400000 */
[----:B------:R-:W-:Y:S01]  /*6190*/  ISETP.GT.AND P0, PT, R3, RZ, P2 ;  /* 0x000000ff0300720c */ /* 0x000fe20001704270 */
[----:B------:R-:W-:Y:S02]  /*61a0*/  BSSY B1, `(.L_x_216) ;  /* 0x0000005000017945 */ /* 0x000fe40003800000 */
[----:B------:R-:W-:-:S05]  /*61b0*/  FFMA R13, R116, R153, R13 ;  /* 0x00000099740d7223 */ /* 0x000fca000000000d */
[----:B------:R0:W-:Y:S05]  /*61c0*/  @P3 STG.E desc[UR38][R4.64+0x2e0], R13 ;  /* 0x0002e00d04003986 */ /* 0x0001ea000c101926 */
[----:B------:R-:W-:Y:S05]  /*61d0*/  @!P0 BRA `(.L_x_217) ;  /* 0x0000000000048947 */ /* 0x000fea0003800000 */
[----:B------:R0:W5:Y:S02]  /*61e0*/  LDG.E.LTC128B R19, desc[UR38][R6.64+0x2e4] ;  /* 0x0002e42606137981 */ /* 0x000164000c1e1920 */
.L_x_217:
[----:B------:R-:W-:Y:S05]  /*61f0*/  BSYNC B1 ;  /* 0x0000000000017941 */ /* 0x000fea0003800000 */
.L_x_216:
[----:B-----5:R-:W-:Y:S01]  /*6200*/  FMUL R2, R19, R152 ;  /* 0x0000009813027220 */ /* 0x020fe20000400000 */
[----:B------:R-:W-:Y:S01]  /*6210*/  ISETP.GT.AND P1, PT, R3, 0x8, P1 ;  /* 0x000000080300780c */ /* 0x000fe20000f24270 */
[----:B------:R-:W-:Y:S02]  /*6220*/  BSSY B1, `(.L_x_218) ;  /* 0x0000005000017945 */ /* 0x000fe40003800000 */
[----:B------:R-:W-:-:S05]  /*6230*/  FFMA R117, R117, R153, R2 ;  /* 0x0000009975757223 */ /* 0x000fca0000000002 */
[----:B------:R0:W-:Y:S05]  /*6240*/  @P0 STG.E desc[UR38][R4.64+0x2e4], R117 ;  /* 0x0002e47504000986 */ /* 0x0001ea000c101926 */
[----:B------:R-:W-:Y:S05]  /*6250*/  @!P1 BRA `(.L_x_219) ;  /* 0x0000000000049947 */ /* 0x000fea0003800000 */
[----:B------:R0:W5:Y:S02]  /*6260*/  LDG.E.LTC128B R19, desc[UR38][R8.64+0x2e0] ;  /* 0x0002e02608137981 */ /* 0x000164000c1e1920 */
.L_x_219:
[----:B------:R-:W-:Y:S05]  /*6270*/  BSYNC B1 ;  /* 0x0000000000017941 */ /* 0x000fea0003800000 */
.L_x_218:
        /* <DEDUP_REMOVED lines=8> */
.L_x_221:
[----:B------:R-:W-:Y:S05]  /*6300*/  BSYNC B1 ;  /* 0x0000000000017941 */ /* 0x000fea0003800000 */
.L_x_220:
        /* <DEDUP_REMOVED lines=8> */
.L_x_223:
[----:B------:R-:W-:Y:S05]  /*6390*/  BSYNC B1 ;  /* 0x0000000000017941 */ /* 0x000fea0003800000 */
.L_x_222:
[----:B0----5:R-:W-:Y:S01]  /*63a0*/  FMUL R13, R19, R152 ;  /* 0x00000098130d7220 */ /* 0x021fe20000400000 */
[----:B------:R-:W-:Y:S01]  /*63b0*/  ISETP.GT.AND P2, PT, R3, RZ, P1 ;  /* 0x000000ff0300720c */ /* 0x000fe20000f44270 */
[----:B------:R-:W-:Y:S02]  /*63c0*/  BSSY B1, `(.L_x_224) ;  /* 0x0000005000017945 */ /* 0x000fe40003800000 */
[----:B------:R-:W-:-:S05]  /*63d0*/  FFMA R13, R120, R153, R13 ;  /* 0x00000099780d7223 */ /* 0x000fca000000000d */
[----:B------:R0:W-:Y:S05]  /*63e0*/  @P3 STG.E desc[UR38][R4.64+0x300], R13 ;  /* 0x0003000d04003986 */ /* 0x0001ea000c101926 */
[----:B------:R-:W-:Y:S05]  /*63f0*/  @!P2 BRA `(.L_x_225) ;  /* 0x000000000004a947 */ /* 0x000fea0003800000 */
[----:B------:R0:W5:Y:S02]  /*6400*/  LDG.E.LTC128B R19, desc[UR38][R6.64+0x304] ;  /* 0x0003042606137981 */ /* 0x000164000c1e1920 */
.L_x_225:
[----:B------:R-:W-:Y:S05]  /*6410*/  BSYNC B1 ;  /* 0x0000000000017941 */ /* 0x000fea0003800000 */
.L_x_224:
[----:B-----5:R-:W-:Y:S01]  /*6420*/  FMUL R2, R19, R152 ;  /* 0x0000009813027220 */ /* 0x020fe20000400000 */
[----:B------:R-:W-:Y:S01]  /*6430*/  ISETP.GT.AND P0, PT, R3, 0x8, P0 ;  /* 0x000000080300780c */ /* 0x000fe20000704270 */
[----:B------:R-:W-:Y:S02]  /*6440*/  BSSY B1, `(.L_x_226) ;  /* 0x0000005000017945 */ /* 0x000fe40003800000 */
[----:B------:R-:W-:-:S05]  /*6450*/  FFMA R121, R121, R153, R2 ;  /* 0x0000009979797223 */ /* 0x000fca0000000002 */
[----:B------:R0:W-:Y:S05]  /*6460*/  @P2 STG.E desc[UR38][R4.64+0x304], R121 ;  /* 0x0003047904002986 */ /* 0x0001ea000c101926 */
[----:B------:R-:W-:Y:S05]  /*6470*/  @!P0 BRA `(.L_x_227) ;  /* 0x0000000000048947 */ /* 0x000fea0003800000 */
[----:B------:R0:W5:Y:S02]  /*6480*/  LDG.E.LTC128B R19, desc[UR38][R8.64+0x300] ;  /* 0x0003002608137981 */ /* 0x000164000c1e1920 */
.L_x_227:
[----:B------:R-:W-:Y:S05]  /*6490*/  BSYNC B1 ;  /* 0x0000000000017941 */ /* 0x000fea0003800000 */
.L_x_226:
        /* <DEDUP_REMOVED lines=8> */
.L_x_229:
[----:B------:R-:W-:Y:S05]  /*6520*/  BSYNC B1 ;  /* 0x0000000000017941 */ /* 0x000fea0003800000 */
.L_x_228:
        /* <DEDUP_REMOVED lines=8> */
.L_x_231:
[----:B------:R-:W-:Y:S05]  /*65b0*/  BSYNC B1 ;  /* 0x0000000000017941 */ /* 0x000fea0003800000 */
.L_x_230:
[----:B0----5:R-:W-:Y:S01]  /*65c0*/  FMUL R13, R19, R152 ;  /* 0x00000098130d7220 */ /* 0x021fe20000400000 */
[----:B------:R-:W-:Y:S01]  /*65d0*/  ISETP.GT.AND P1, PT, R3, RZ, P0 ;  /* 0x000000ff0300720c */ /* 0x000fe20000724270 */
[----:B------:R-:W-:Y:S02]  /*65e0*/  BSSY B1, `(.L_x_232) ;  /* 0x0000005000017945 */ /* 0x000fe40003800000 */
[----:B------:R-:W-:-:S05]  /*65f0*/  FFMA R13, R124, R153, R13 ;  /* 0x000000997c0d7223 */ /* 0x000fca000000000d */
[----:B------:R0:W-:Y:S05]  /*6600*/  @P3 STG.E desc[UR38][R4.64+0x320], R13 ;  /* 0x0003200d04003986 */ /* 0x0001ea000c101926 */
[----:B------:R-:W-:Y:S05]  /*6610*/  @!P1 BRA `(.L_x_233) ;  /* 0x0000000000049947 */ /* 0x000fea0003800000 */
[----:B------:R0:W5:Y:S02]  /*6620*/  LDG.E.LTC128B R19, desc[UR38][R6.64+0x324] ;  /* 0x0003242606137981 */ /* 0x000164000c1e1920 */
.L_x_233:
[----:B------:R-:W-:Y:S05]  /*6630*/  BSYNC B1 ;  /* 0x0000000000017941 */ /* 0x000fea0003800000 */
.L_x_232:
[----:B-----5:R-:W-:Y:S01]  /*6640*/  FMUL R2, R19, R152 ;  /* 0x0000009813027220 */ /* 0x020fe20000400000 */
[----:B------:R-:W-:Y:S01]  /*6650*/  ISETP.GT.AND P2, PT, R3, 0x8, P2 ;  /* 0x000000080300780c */ /* 0x000fe20001744270 */
[----:B------:R-:W-:Y:S02]  /*6660*/  BSSY B1, `(.L_x_234) ;  /* 0x0000005000017945 */ /* 0x000fe40003800000 */
[----:B------:R-:W-:-:S05]  /*6670*/  FFMA R125, R125, R153, R2 ;  /* 0x000000997d7d7223 */ /* 0x000fca0000000002 */
[----:B------:R0:W-:Y:S05]  /*6680*/  @P1 STG.E desc[UR38][R4.64+0x324], R125 ;  /* 0x0003247d04001986 */ /* 0x0001ea000c101926 */
[----:B------:R-:W-:Y:S05]  /*6690*/  @!P2 BRA `(.L_x_235) ;  /* 0x000000000004a947 */ /* 0x000fea0003800000 */
[----:B------:R0:W5:Y:S02]  /*66a0*/  LDG.E.LTC128B R19, desc[UR38][R8.64+0x320] ;  /* 0x0003202608137981 */ /* 0x000164000c1e1920 */
.L_x_235:
[----:B------:R-:W-:Y:S05]  /*66b0*/  BSYNC B1 ;  /* 0x0000000000017941 */ /* 0x000fea0003800000 */
.L_x_234:
        /* <DEDUP_REMOVED lines=8> */
.L_x_237:
[----:B------:R-:W-:Y:S05]  /*6740*/  BSYNC B1 ;  /* 0x0000000000017941 */ /* 0x000fea0003800000 */
.L_x_236:
        /* <DEDUP_REMOVED lines=8> */
.L_x_239:
[----:B------:R-:W-:Y:S05]  /*67d0*/  BSYNC B1 ;  /* 0x0000000000017941 */ /* 0x000fea0003800000 */
.L_x_238:
[----:B0----5:R-:W-:Y:S01]  /*67e0*/  FMUL R13, R19, R152 ;  /* 0x00000098130d7220 */ /* 0x021fe20000400000 */
[----:B------:R-:W-:Y:S01]  /*67f0*/  ISETP.GT.AND P0, PT, R3, RZ, P2 ;  /* 0x000000ff0300720c */ /* 0x000fe20001704270 */
[----:B------:R-:W-:Y:S02]  /*6800*/  BSSY B1, `(.L_x_240) ;  /* 0x0000005000017945 */ /* 0x000fe40003800000 */
[----:B------:R-:W-:-:S05]  /*6810*/  FFMA R13, R128, R153, R13 ;  /* 0x00000099800d7223 */ /* 0x000fca000000000d */
[----:B------:R0:W-:Y:S05]  /*6820*/  @P3 STG.E desc[UR38][R4.64+0x340], R13 ;  /* 0x0003400d04003986 */ /* 0x0001ea000c101926 */
[----:B------:R-:W-:Y:S05]  /*6830*/  @!P0 BRA `(.L_x_241) ;  /* 0x0000000000048947 */ /* 0x000fea0003800000 */
[----:B------:R0:W5:Y:S02]  /*6840*/  LDG.E.LTC128B R19, desc[UR38][R6.64+0x344] ;  /* 0x0003442606137981 */ /* 0x000164000c1e1920 */
.L_x_241:
[----:B------:R-:W-:Y:S05]  /*6850*/  BSYNC B1 ;  /* 0x0000000000017941 */ /* 0x000fea0003800000 */
.L_x_240:
[----:B-----5:R-:W-:Y:S01]  /*6860*/  FMUL R2, R19, R152 ;  /* 0x0000009813027220 */ /* 0x020fe20000400000 */
[----:B------:R-:W-:Y:S01]  /*6870*/  ISETP.GT.AND P1, PT, R3, 0x8, P1 ;  /* 0x000000080300780c */ /* 0x000fe20000f24270 */
[----:B------:R-:W-:Y:S02]  /*6880*/  BSSY B1, `(.L_x_242) ;  /* 0x0000005000017945 */ /* 0x000fe40003800000 */
[----:B------:R-:W-:-:S05]  /*6890*/  FFMA R129, R129, R153, R2 ;  /* 0x0000009981817223 */ /* 0x000fca0000000002 */
[----:B------:R0:W-:Y:S05]  /*68a0*/  @P0 STG.E desc[UR38][R4.64+0x344], R129 ;  /* 0x0003448104000986 */ /* 0x0001ea000c101926 */
[----:B------:R-:W-:Y:S05]  /*68b0*/  @!P1 BRA `(.L_x_243) ;  /* 0x0000000000049947 */ /* 0x000fea0003800000 */
[----:B------:R0:W5:Y:S02]  /*68c0*/  LDG.E.LTC128B R19, desc[UR38][R8.64+0x340] ;  /* 0x0003402608137981 */ /* 0x000164000c1e1920 */
.L_x_243:
[----:B------:R-:W-:Y:S05]  /*68d0*/  BSYNC B1 ;  /* 0x0000000000017941 */ /* 0x000fea0003800000 */
.L_x_242:
        /* <DEDUP_REMOVED lines=8> */
.L_x_245:
[----:B------:R-:W-:Y:S05]  /*6960*/  BSYNC B1 ;  /* 0x0000000000017941 */ /* 0x000fea0003800000 */
.L_x_244:
        /* <DEDUP_REMOVED lines=8> */
.L_x_247:
[----:B------:R-:W-:Y:S05]  /*69f0*/  BSYNC B1 ;  /* 0x0000000000017941 */ /* 0x000fea0003800000 */
.L_x_246:
[----:B0----5:R-:W-:Y:S01]  /*6a00*/  FMUL R13, R19, R152 ;  /* 0x00000098130d7220 */ /* 0x021fe20000400000 */
[----:B------:R-:W-:Y:S01]  /*6a10*/  ISETP.GT.AND P2, PT, R3, RZ, P1 ;  /* 0x000000ff0300720c */ /* 0x000fe20000f44270 */
[----:B------:R-:W-:Y:S02]  /*6a20*/  BSSY B1, `(.L_x_248) ;  /* 0x0000005000017945 */ /* 0x000fe40003800000 */
[----:B------:R-:W-:-:S05]  /*6a30*/  FFMA R13, R132, R153, R13 ;  /* 0x00000099840d7223 */ /* 0x000fca000000000d */
[----:B------:R0:W-:Y:S05]  /*6a40*/  @P3 STG.E desc[UR38][R4.64+0x360], R13 ;  /* 0x0003600d04003986 */ /* 0x0001ea000c101926 */
[----:B------:R-:W-:Y:S05]  /*6a50*/  @!P2 BRA `(.L_x_249) ;  /* 0x000000000004a947 */ /* 0x000fea0003800000 */
[----:B------:R0:W5:Y:S02]  /*6a60*/  LDG.E.LTC128B R19, desc[UR38][R6.64+0x364] ;  /* 0x0003642606137981 */ /* 0x000164000c1e1920 */
.L_x_249:
[----:B------:R-:W-:Y:S05]  /*6a70*/  BSYNC B1 ;  /* 0x0000000000017941 */ /* 0x000fea0003800000 */
.L_x_248:
[----:B-----5:R-:W-:Y:S01]  /*6a80*/  FMUL R2, R19, R152 ;  /* 0x0000009813027220 */ /* 0x020fe20000400000 */
[----:B------:R-:W-:Y:S01]  /*6a90*/  ISETP.GT.AND P0, PT, R3, 0x8, P0 ;  /* 0x000000080300780c */ /* 0x000fe20000704270 */
[----:B------:R-:W-:Y:S02]  /*6aa0*/  BSSY B1, `(.L_x_250) ;  /* 0x0000005000017945 */ /* 0x000fe40003800000 */
[----:B------:R-:W-:-:S05]  /*6ab0*/  FFMA R133, R133, R153, R2 ;  /* 0x0000009985857223 */ /* 0x000fca0000000002 */
[----:B------:R0:W-:Y:S05]  /*6ac0*/  @P2 STG.E desc[UR38][R4.64+0x364], R133 ;  /* 0x0003648504002986 */ /* 0x0001ea000c101926 */
[----:B------:R-:W-:Y:S05]  /*6ad0*/  @!P0 BRA `(.L_x_251) ;  /* 0x0000000000048947 */ /* 0x000fea0003800000 */
[----:B------:R0:W5:Y:S02]  /*6ae0*/  LDG.E.LTC128B R19, desc[UR38][R8.64+0x360] ;  /* 0x0003602608137981 */ /* 0x000164000c1e1920 */
.L_x_251:
[----:B------:R-:W-:Y:S05]  /*6af0*/  BSYNC B1 ;  /* 0x0000000000017941 */ /* 0x000fea0003800000 */
.L_x_250:
        /* <DEDUP_REMOVED lines=8> */
.L_x_253:
[----:B------:R-:W-:Y:S05]  /*6b80*/  BSYNC B1 ;  /* 0x0000000000017941 */ /* 0x000fea0003800000 */
.L_x_252:
        /* <DEDUP_REMOVED lines=8> */
.L_x_255:
[----:B------:R-:W-:Y:S05]  /*6c10*/  BSYNC B1 ;  /* 0x0000000000017941 */ /* 0x000fea0003800000 */
.L_x_254:
[----:B0----5:R-:W-:Y:S01]  /*6c20*/  FMUL R13, R19, R152 ;  /* 0x00000098130d7220 */ /* 0x021fe20000400000 */
[----:B------:R-:W-:Y:S01]  /*6c30*/  ISETP.GT.AND P1, PT, R3, RZ, P0 ;  /* 0x000000ff0300720c */ /* 0x000fe20000724270 */
[----:B------:R-:W-:Y:S02]  /*6c40*/  BSSY B1, `(.L_x_256) ;  /* 0x0000005000017945 */ /* 0x000fe40003800000 */
[----:B------:R-:W-:-:S05]  /*6c50*/  FFMA R13, R136, R153, R13 ;  /* 0x00000099880d7223 */ /* 0x000fca000000000d */
[----:B------:R0:W-:Y:S05]  /*6c60*/  @P3 STG.E desc[UR38][R4.64+0x380], R13 ;  /* 0x0003800d04003986 */ /* 0x0001ea000c101926 */
[----:B------:R-:W-:Y:S05]  /*6c70*/  @!P1 BRA `(.L_x_257) ;  /* 0x0000000000049947 */ /* 0x000fea0003800000 */
[----:B------:R0:W5:Y:S02]  /*6c80*/  LDG.E.LTC128B R19, desc[UR38][R6.64+0x384] ;  /* 0x0003842606137981 */ /* 0x000164000c1e1920 */
.L_x_257:
[----:B------:R-:W-:Y:S05]  /*6c90*/  BSYNC B1 ;  /* 0x0000000000017941 */ /* 0x000fea0003800000 */
.L_x_256:
[----:B-----5:R-:W-:Y:S01]  /*6ca0*/  FMUL R2, R19, R152 ;  /* 0x0000009813027220 */ /* 0x020fe20000400000 */
[----:B------:R-:W-:Y:S01]  /*6cb0*/  ISETP.GT.AND P2, PT, R3, 0x8, P2 ;  /* 0x000000080300780c */ /* 0x000fe20001744270 */
[----:B------:R-:W-:Y:S02]  /*6cc0*/  BSSY B1, `(.L_x_258) ;  /* 0x0000005000017945 */ /* 0x000fe40003800000 */
[----:B------:R-:W-:-:S05]  /*6cd0*/  FFMA R137, R137, R153, R2 ;  /* 0x0000009989897223 */ /* 0x000fca0000000002 */
[----:B------:R0:W-:Y:S05]  /*6ce0*/  @P1 STG.E desc[UR38][R4.64+0x384], R137 ;  /* 0x0003848904001986 */ /* 0x0001ea000c101926 */
[----:B------:R-:W-:Y:S05]  /*6cf0*/  @!P2 BRA `(.L_x_259) ;  /* 0x000000000004a947 */ /* 0x000fea0003800000 */
[----:B------:R0:W5:Y:S02]  /*6d00*/  LDG.E.LTC128B R19, desc[UR38][R8.64+0x380] ;  /* 0x0003802608137981 */ /* 0x000164000c1e1920 */
.L_x_259:
[----:B------:R-:W-:Y:S05]  /*6d10*/  BSYNC B1 ;  /* 0x0000000000017941 */ /* 0x000fea0003800000 */
.L_x_258:
        /* <DEDUP_REMOVED lines=8> */
.L_x_261:
[----:B------:R-:W-:Y:S05]  /*6da0*/  BSYNC B1 ;  /* 0x0000000000017941 */ /* 0x000fea0003800000 */
.L_x_260:
        /* <DEDUP_REMOVED lines=8> */
.L_x_263:
[----:B------:R-:W-:Y:S05]  /*6e30*/  BSYNC B1 ;  /* 0x0000000000017941 */ /* 0x000fea0003800000 */
.L_x_262:
[----:B0----5:R-:W-:Y:S01]  /*6e40*/  FMUL R13, R19, R152 ;  /* 0x00000098130d7220 */ /* 0x021fe20000400000 */
[----:B------:R-:W-:Y:S01]  /*6e50*/  ISETP.GT.AND P0, PT, R3, RZ, P2 ;  /* 0x000000ff0300720c */ /* 0x000fe20001704270 */
[----:B------:R-:W-:Y:S02]  /*6e60*/  BSSY B1, `(.L_x_264) ;  /* 0x0000005000017945 */ /* 0x000fe40003800000 */
[----:B------:R-:W-:-:S05]  /*6e70*/  FFMA R13, R140, R153, R13 ;  /* 0x000000998c0d7223 */ /* 0x000fca000000000d */
[----:B------:R0:W-:Y:S05]  /*6e80*/  @P3 STG.E desc[UR38][R4.64+0x3a0], R13 ;  /* 0x0003a00d04003986 */ /* 0x0001ea000c101926 */
[----:B------:R-:W-:Y:S05]  /*6e90*/  @!P0 BRA `(.L_x_265) ;  /* 0x0000000000048947 */ /* 0x000fea0003800000 */
[----:B------:R0:W5:Y:S02]  /*6ea0*/  LDG.E.LTC128B R19, desc[UR38][R6.64+0x3a4] ;  /* 0x0003a42606137981 */ /* 0x000164000c1e1920 */
.L_x_265:
[----:B------:R-:W-:Y:S05]  /*6eb0*/  BSYNC B1 ;  /* 0x0000000000017941 */ /* 0x000fea0003800000 */
.L_x_264:
[----:B-----5:R-:W-:Y:S01]  /*6ec0*/  FMUL R2, R19, R152 ;  /* 0x0000009813027220 */ /* 0x020fe20000400000 */
[----:B------:R-:W-:Y:S01]  /*6ed0*/  ISETP.GT.AND P1, PT, R3, 0x8, P1 ;  /* 0x000000080300780c */ /* 0x000fe20000f24270 */
[----:B------:R-:W-:Y:S02]  /*6ee0*/  BSSY B1, `(.L_x_266) ;  /* 0x0000005000017945 */ /* 0x000fe40003800000 */
[----:B------:R-:W-:-:S05]  /*6ef0*/  FFMA R141, R141, R153, R2 ;  /* 0x000000998d8d7223 */ /* 0x000fca0000000002 */
[----:B------:R0:W-:Y:S05]  /*6f00*/  @P0 STG.E desc[UR38][R4.64+0x3a4], R141 ;  /* 0x0003a48d04000986 */ /* 0x0001ea000c101926 */
[----:B------:R-:W-:Y:S05]  /*6f10*/  @!P1 BRA `(.L_x_267) ;  /* 0x0000000000049947 */ /* 0x000fea0003800000 */
[----:B------:R0:W5:Y:S02]  /*6f20*/  LDG.E.LTC128B R19, desc[UR38][R8.64+0x3a0] ;  /* 0x0003a02608137981 */ /* 0x000164000c1e1920 */
.L_x_267:
[----:B------:R-:W-:Y:S05]  /*6f30*/  BSYNC B1 ;  /* 0x0000000000017941 */ /* 0x000fea0003800000 */
.L_x_266:
        /* <DEDUP_REMOVED lines=8> */
.L_x_269:
[----:B------:R-:W-:Y:S05]  /*6fc0*/  BSYNC B1 ;  /* 0x0000000000017941 */ /* 0x000fea0003800000 */
.L_x_268:
        /* <DEDUP_REMOVED lines=8> */
.L_x_271:
[----:B------:R-:W-:Y:S05]  /*7050*/  BSYNC B1 ;  /* 0x0000000000017941 */ /* 0x000fea0003800000 */
.L_x_270:
[----:B0----5:R-:W-:Y:S01]  /*7060*/  FMUL R13, R19, R152 ;  /* 0x00000098130d7220 */ /* 0x021fe20000400000 */
[----:B------:R-:W-:Y:S01]  /*7070*/  ISETP.GT.AND P2, PT, R3, RZ, P1 ;  /* 0x000000ff0300720c */ /* 0x000fe20000f44270 */
[----:B------:R-:W-:Y:S02]  /*7080*/  BSSY B1, `(.L_x_272) ;  /* 0x0000005000017945 */ /* 0x000fe40003800000 */
[----:B------:R-:W-:-:S05]  /*7090*/  FFMA R13, R144, R153, R13 ;  /* 0x00000099900d7223 */ /* 0x000fca000000000d */
[----:B------:R0:W-:Y:S05]  /*70a0*/  @P3 STG.E desc[UR38][R4.64+0x3c0], R13 ;  /* 0x0003c00d04003986 */ /* 0x0001ea000c101926 */
[----:B------:R-:W-:Y:S05]  /*70b0*/  @!P2 BRA `(.L_x_273) ;  /* 0x000000000004a947 */ /* 0x000fea0003800000 */
[----:B------:R0:W5:Y:S02]  /*70c0*/  LDG.E.LTC128B R19, desc[UR38][R6.64+0x3c4] ;  /* 0x0003c42606137981 */ /* 0x000164000c1e1920 */
.L_x_273:
[----:B------:R-:W-:Y:S05]  /*70d0*/  BSYNC B1 ;  /* 0x0000000000017941 */ /* 0x000fea0003800000 */
.L_x_272:
[----:B-----5:R-:W-:Y:S01]  /*70e0*/  FMUL R2, R19, R152 ;  /* 0x0000009813027220 */ /* 0x020fe20000400000 */
[----:B------:R-:W-:Y:S01]  /*70f0*/  ISETP.GT.AND P0, PT, R3, 0x8, P0 ;  /* 0x000000080300780c */ /* 0x000fe20000704270 */
[----:B------:R-:W-:Y:S02]  /*7100*/  BSSY B1, `(.L_x_274) ;  /* 0x0000005000017945 */ /* 0x000fe40003800000 */
[----:B------:R-:W-:-:S05]  /*7110*/  FFMA R145, R145, R153, R2 ;  /* 0x0000009991917223 */ /* 0x000fca0000000002 */
[----:B------:R0:W-:Y:S05]  /*7120*/  @P2 STG.E desc[UR38][R4.64+0x3c4], R145 ;  /* 0x0003c49104002986 */ /* 0x0001ea000c101926 */
[----:B------:R-:W-:Y:S05]  /*7130*/  @!P0 BRA `(.L_x_275) ;  /* 0x0000000000048947 */ /* 0x000fea0003800000 */
[----:B------:R0:W5:Y:S02]  /*7140*/  LDG.E.LTC128B R19, desc[UR38][R8.64+0x3c0] ;  /* 0x0003c02608137981 */ /* 0x000164000c1e1920 */
.L_x_275:
[----:B------:R-:W-:Y:S05]  /*7150*/  BSYNC B1 ;  /* 0x0000000000017941 */ /* 0x000fea0003800000 */
.L_x_274:
        /* <DEDUP_REMOVED lines=8> */
.L_x_277:
[----:B------:R-:W-:Y:S05]  /*71e0*/  BSYNC B1 ;  /* 0x0000000000017941 */ /* 0x000fea0003800000 */
.L_x_276:
        /* <DEDUP_REMOVED lines=8> */
.L_x_279:
[----:B------:R-:W-:Y:S05]  /*7270*/  BSYNC B1 ;  /* 0x0000000000017941 */ /* 0x000fea0003800000 */
.L_x_278:
[----:B0----5:R-:W-:Y:S01]  /*7280*/  FMUL R13, R19, R152 ;  /* 0x00000098130d7220 */ /* 0x021fe20000400000 */
[----:B------:R-:W-:Y:S01]  /*7290*/  ISETP.GT.AND P1, PT, R3, RZ, P0 ;  /* 0x000000ff0300720c */ /* 0x000fe20000724270 */
[----:B------:R-:W-:Y:S02]  /*72a0*/  BSSY B1, `(.L_x_280) ;  /* 0x0000005000017945 */ /* 0x000fe40003800000 */
[----:B------:R-:W-:-:S05]  /*72b0*/  FFMA R13, R148, R153, R13 ;  /* 0x00000099940d7223 */ /* 0x000fca000000000d */
[----:B------:R0:W-:Y:S05]  /*72c0*/  @P3 STG.E desc[UR38][R4.64+0x3e0], R13 ;  /* 0x0003e00d04003986 */ /* 0x0001ea000c101926 */
[----:B------:R-:W-:Y:S05]  /*72d0*/  @!P1 BRA `(.L_x_281) ;  /* 0x0000000000049947 */ /* 0x000fea0003800000 */
[----:B------:R0:W5:Y:S02]  /*72e0*/  LDG.E.LTC128B R19, desc[UR38][R6.64+0x3e4] ;  /* 0x0003e42606137981 */ /* 0x000164000c1e1920 */
.L_x_281:
[----:B------:R-:W-:Y:S05]  /*72f0*/  BSYNC B1 ;  /* 0x0000000000017941 */ /* 0x000fea0003800000 */
.L_x_280:
[----:B-----5:R-:W-:Y:S01]  /*7300*/  FMUL R0, R19, R152 ;  /* 0x0000009813007220 */ /* 0x020fe20000400000 */
[----:B------:R-:W-:Y:S01]  /*7310*/  ISETP.GT.AND P2, PT, R3, 0x8, P2 ;  /* 0x000000080300780c */ /* 0x000fe20001744270 */
[----:B------:R-:W-:Y:S02]  /*7320*/  BSSY B1, `(.L_x_282) ;  /* 0x0000005000017945 */ /* 0x000fe40003800000 */
[----:B------:R-:W-:-:S05]  /*7330*/  FFMA R149, R149, R153, R0 ;  /* 0x0000009995957223 */ /* 0x000fca0000000000 */
[----:B------:R0:W-:Y:S05]  /*7340*/  @P1 STG.E desc[UR38][R4.64+0x3e4], R149 ;  /* 0x0003e49504001986 */ /* 0x0001ea000c101926 */
[----:B------:R-:W-:Y:S05]  /*7350*/  @!P2 BRA `(.L_x_283) ;  /* 0x000000000004a947 */ /* 0x000fea0003800000 */
[----:B------:R0:W5:Y:S02]  /*7360*/  LDG.E.LTC128B R19, desc[UR38][R8.64+0x3e0] ;  /* 0x0003e02608137981 */ /* 0x000164000c1e1920 */
.L_x_283:
[----:B------:R-:W-:Y:S05]  /*7370*/  BSYNC B1 ;  /* 0x0000000000017941 */ /* 0x000fea0003800000 */
.L_x_282:
[----:B01---5:R-:W-:Y:S01]  /*7380*/  FMUL R5, R19, R152 ;  /* 0x0000009813057220 */ /* 0x023fe20000400000 */
[----:B------:R-:W-:Y:S01]  /*7390*/  ISETP.GT.AND P0, PT, R3, 0x8, P0 ;  /* 0x000000080300780c */ /* 0x000fe20000704270 */
[----:B------:R-:W-:Y:S01]  /*73a0*/  @P2 IMAD.MOV.U32 R2, RZ, RZ, R10 ;  /* 0x000000ffff022224 */ /* 0x000fe200078e000a */
[----:B------:R-:W-:Y:S01]  /*73b0*/  BSSY B1, `(.L_x_284) ;  /* 0x0000006000017945 */ /* 0x000fe20003800000 */
[----:B------:R-:W-:Y:S01]  /*73c0*/  FFMA R5, R150, R153, R5 ;  /* 0x0000009996057223 */ /* 0x000fe20000000005 */
[----:B------:R-:W-:-:S05]  /*73d0*/  @P2 IMAD.MOV.U32 R3, RZ, RZ, R11 ;  /* 0x000000ffff032224 */ /* 0x000fca00078e000b */
[----:B------:R0:W-:Y:S04]  /*73e0*/  @P2 STG.E desc[UR38][R2.64+0x3e0], R5 ;  /* 0x0003e00502002986 */ /* 0x0001e8000c101926 */
[----:B------:R-:W-:Y:S05]  /*73f0*/  @!P0 BRA `(.L_x_285) ;  /* 0x0000000000048947 */ /* 0x000fea0003800000 */
[----:B------:R1:W5:Y:S02]  /*7400*/  LDG.E.LTC128B R19, desc[UR38][R8.64+0x3e4] ;  /* 0x0003e42608137981 */ /* 0x000364000c1e1920 */
.L_x_285:
[----:B------:R-:W-:Y:S05]  /*7410*/  BSYNC B1 ;  /* 0x0000000000017941 */ /* 0x000fea0003800000 */
.L_x_284:
[----:B-----5:R-:W-:-:S04]  /*7420*/  FMUL R0, R19, R152 ;  /* 0x0000009813007220 */ /* 0x020fc80000400000 */
[----:B------:R-:W-:Y:S01]  /*7430*/  FFMA R151, R151, R153, R0 ;  /* 0x0000009997977223 */ /* 0x000fe20000000000 */
[----:B------:R-:W-:Y:S06]  /*7440*/  @!P0 BRA `(.L_x_286) ;  /* 0x0000001c00388947 */ /* 0x000fec0003800000 */
[----:B------:R0:W-:Y:S01]  /*7450*/  STG.E desc[UR38][R10.64+0x3e4], R151 ;  /* 0x0003e4970a007986 */ /* 0x0001e2000c101926 */
[----:B------:R-:W-:Y:S05]  /*7460*/  BRA `(.L_x_286) ;  /* 0x0000001c00307947 */ /* 0x000fea0003800000 */
.L_x_33:
[----:B------:R-:W-:Y:S01]  /*7470*/  ISETP.GT.AND P3, PT, R0, 0x1, PT ;  /* 0x000000010000780c */ /* 0x000fe20003f64270 */
[----:B------:R-:W-:Y:S01]  /*7480*/  ULDC.64 UR4, c[0x0][0x5c0] ;  /* 0x0001700000047ab9 */ /* 0x000fe20000000a00 */
[-C--:B------:R-:W-:Y:S01]  /*7490*/  FMUL R9, R24, R153.reuse ;  /* 0x0000009918097220 */ /* 0x080fe20000400000 */
[C---:B------:R-:W-:Y:S01]  /*74a0*/  LEA R4, P1, R172.reuse, UR4, 0x2 ;  /* 0x00000004ac047c11 */ /* 0x040fe2000f8210ff */
[-C--:B------:R-:W-:Y:S01]  /*74b0*/  FMUL R25, R25, R153.reuse ;  /* 0x0000009919197220 */ /* 0x080fe20000400000 */
[----:B------:R-:W-:Y:S01]  /*74c0*/  ISETP.GT.AND P2, PT, R3, RZ, P3 ;  /* 0x000000ff0300720c */ /* 0x000fe20001f44270 */
[-C--:B------:R-:W-:Y:S01]  /*74d0*/  FMUL R27, R27, R153.reuse ;  /* 0x000000991b1b7220 */ /* 0x080fe20000400000 */
[----:B------:R-:W-:Y:S01]  /*74e0*/  LEA.HI.X R5, R172, UR5, R177, 0x2, P1 ;  /* 0x00000005ac057c11 */ /* 0x000fe200088f14b1 */
[-C--:B------:R-:W-:Y:S01]  /*74f0*/  FMUL R29, R29, R153.reuse ;  /* 0x000000991d1d7220 */ /* 0x080fe20000400000 */
[----:B------:R-:W-:Y:S01]  /*7500*/  ISETP.GT.AND P0, PT, R3, 0x8, P0 ;  /* 0x000000080300780c */ /* 0x000fe20000704270 */
[-C--:B------:R-:W-:Y:S01]  /*7510*/  FMUL R31, R31, R153.reuse ;  /* 0x000000991f1f7220 */ /* 0x080fe20000400000 */
[----:B------:R-:W-:Y:S01]  /*7520*/  ISETP.GT.AND P5, PT, R0, 0x8, PT ;  /* 0x000000080000780c */ /* 0x000fe20003fa4270 */
[----:B------:R1:W-:Y:S01]  /*7530*/  @P4 STG.E desc[UR38][R4.64], R9 ;  /* 0x0000000904004986 */ /* 0x0003e2000c101926 */
[C---:B------:R-:W-:Y:S01]  /*7540*/  SHF.L.U64.HI R11, R10.reuse, 0x5, R11 ;  /* 0x000000050a0b7819 */ /* 0x040fe2000001020b */
[-C--:B------:R-:W-:Y:S01]  /*7550*/  FMUL R33, R33, R153.reuse ;  /* 0x0000009921217220 */ /* 0x080fe20000400000 */
[----:B------:R-:W-:Y:S01]  /*7560*/  LEA R6, P1, R10, R4, 0x5 ;  /* 0x000000040a067211 */ /* 0x000fe200078228ff */
[-C--:B------:R-:W-:Y:S01]  /*7570*/  FMUL R35, R35, R153.reuse ;  /* 0x0000009923237220 */ /* 0x080fe20000400000 */
[----:B------:R-:W-:Y:S01]  /*7580*/  ISETP.GT.AND P3, PT, R3, 0x8, P3 ;  /* 0x000000080300780c */ /* 0x000fe20001f64270 */
[----:B------:R-:W-:Y:S01]  /*7590*/  @P2 STG.E desc[UR38][R4.64+0x4], R25 ;  /* 0x0000041904002986 */ /* 0x000fe2000c101926 */
[----:B------:R-:W-:Y:S01]  /*75a0*/  ISETP.GT.AND P4, PT, R0, 0x9, PT ;  /* 0x000000090000780c */ /* 0x000fe20003f84270 */
[----:B------:R-:W-:Y:S01]  /*75b0*/  IMAD.X R7, R11, 0x1, R5, P1 ;  /* 0x000000010b077824 */ /* 0x000fe200008e0605 */
[C---:B------:R-:W-:Y:S01]  /*75c0*/  ISETP.GT.AND P2, PT, R3.reuse, RZ, P5 ;  /* 0x000000ff0300720c */ /* 0x040fe20002f44270 */
[-C--:B------:R-:W-:Y:S01]  /*75d0*/  FMUL R11, R28, R153.reuse ;  /* 0x000000991c0b7220 */ /* 0x080fe20000400000 */
[C---:B------:R-:W-:Y:S01]  /*75e0*/  ISETP.GT.AND P1, PT, R3.reuse, RZ, P4 ;  /* 0x000000ff0300720c */ /* 0x040fe20002724270 */
[-C--:B-1----:R-:W-:Y:S01]  /*75f0*/  FMUL R9, R26, R153.reuse ;  /* 0x000000991a097220 */ /* 0x082fe20000400000 */
[----:B------:R-:W-:Y:S01]  /*7600*/  ISETP.GT.AND P4, PT, R3, 0x8, P4 ;  /* 0x000000080300780c */ /* 0x000fe20002784270 */
[-C--:B------:R-:W-:Y:S01]  /*7610*/  FMUL R37, R37, R153.reuse ;  /* 0x0000009925257220 */ /* 0x080fe20000400000 */
[-C--:B------:R-:W-:Y:S01]  /*7620*/  FMUL R39, R39, R153.reuse ;  /* 0x0000009927277220 */ /* 0x080fe20000400000 */
[-C--:B------:R-:W-:Y:S01]  /*7630*/  FMUL R41, R41, R153.reuse ;  /* 0x0000009929297220 */ /* 0x080fe20000400000 */
[----:B------:R1:W-:Y:S01]  /*7640*/  @P0 STG.E desc[UR38][R6.64], R9 ;  /* 0x0000000906000986 */ /* 0x0003e2000c101926 */
[----:B------:R-:W-:Y:S01]  /*7650*/  ISETP.GT.AND P0, PT, R3, 0x8, P5 ;  /* 0x000000080300780c */ /* 0x000fe20002f04270 */
[-C--:B------:R-:W-:Y:S01]  /*7660*/  FMUL R43, R43, R153.reuse ;  /* 0x000000992b2b7220 */ /* 0x080fe20000400000 */
[C---:B------:R-:W-:Y:S01]  /*7670*/  ISETP.GT.AND P5, PT, R0.reuse, 0x10, PT ;  /* 0x000000100000780c */ /* 0x040fe20003fa4270 */
[----:B------:R-:W-:Y:S01]  /*7680*/  @P3 STG.E desc[UR38][R6.64+0x4], R27 ;  /* 0x0000041b06003986 */ /* 0x000fe2000c101926 */
[----:B------:R-:W-:Y:S01]  /*7690*/  ISETP.GT.AND P3, PT, R0, 0x11, PT ;  /* 0x000000110000780c */ /* 0x000fe20003f64270 */
[-C--:B------:R-:W-:Y:S01]  /*76a0*/  FMUL R45, R45, R153.reuse ;  /* 0x000000992d2d7220 */ /* 0x080fe20000400000 */
[-C--:B------:R-:W-:Y:S01]  /*76b0*/  FMUL R47, R47, R153.reuse ;  /* 0x000000992f2f7220 */ /* 0x080fe20000400000 */
[----:B------:R2:W-:Y:S01]  /*76c0*/  @P2 STG.E desc[UR38][R4.64+0x20], R11 ;  /* 0x0000200b04002986 */ /* 0x0005e2000c101926 */
[----:B------:R-:W-:Y:S01]  /*76d0*/  ISETP.GT.AND P2, PT, R3, RZ, P5 ;  /* 0x000000ff0300720c */ /* 0x000fe20002f44270 */
[-C--:B------:R-:W-:Y:S01]  /*76e0*/  FMUL R49, R49, R153.reuse ;  /* 0x0000009931317220 */ /* 0x080fe20000400000 */
[-C--:B------:R-:W-:Y:S01]  /*76f0*/  FMUL R51, R51, R153.reuse ;  /* 0x0000009933337220 */ /* 0x080fe20000400000 */
[----:B------:R-:W-:Y:S01]  /*7700*/  @P1 STG.E desc[UR38][R4.64+0x24], R29 ;  /* 0x0000241d04001986 */ /* 0x000fe2000c101926 */
[-C--:B-1----:R-:W-:Y:S01]  /*7710*/  FMUL R9, R30, R153.reuse ;  /* 0x000000991e097220 */ /* 0x082fe20000400000 */
[----:B------:R-:W-:Y:S01]  /*7720*/  ISETP.GT.AND P1, PT, R3, RZ, P3 ;  /* 0x000000ff0300720c */ /* 0x000fe20001f24270 */
[-C--:B------:R-:W-:Y:S01]  /*7730*/  FMUL R53, R53, R153.reuse ;  /* 0x0000009935357220 */ /* 0x080fe20000400000 */
[----:B------:R-:W-:Y:S01]  /*7740*/  ISETP.GT.AND P3, PT, R3, 0x8, P3 ;  /* 0x000000080300780c */ /* 0x000fe20001f64270 */
[-C--:B------:R-:W-:Y:S01]  /*7750*/  FMUL R55, R55, R153.reuse ;  /* 0x0000009937377220 */ /* 0x080fe20000400000 */
[----:B------:R1:W-:Y:S01]  /*7760*/  @P0 STG.E desc[UR38][R6.64+0x20], R9 ;  /* 0x0000200906000986 */ /* 0x0003e2000c101926 */
[----:B------:R-:W-:Y:S01]  /*7770*/  ISETP.GT.AND P0, PT, R3, 0x8, P5 ;  /* 0x000000080300780c */ /* 0x000fe20002f04270 */
[-C--:B--2---:R-:W-:Y:S01]  /*7780*/  FMUL R11, R32, R153.reuse ;  /* 0x00000099200b7220 */ /* 0x084fe20000400000 */
        /* <DEDUP_REMOVED lines=139> */
[C---:B------:R-:W-:Y:S01]  /*8040*/  ISETP.GT.AND P3, PT, R3.reuse, 0x8, P3 ;  /* 0x000000080300780c */ /* 0x040fe20001f64270 */
[-C--:B0-----:R-:W-:Y:S01]  /*8050*/  FMUL R13, R150, R153.reuse ;  /* 0x00000099960d7220 */ /* 0x081fe20000400000 */
[----:B------:R0:W-:Y:S01]  /*8060*/  @P0 STG.E desc[UR38][R6.64+0x120], R9 ;  /* 0x0001200906000986 */ /* 0x0001e2000c101926 */
[----:B------:R-:W-:Y:S01]  /*8070*/  ISETP.GT.AND P0, PT, R3, 0x8, P5 ;  /* 0x000000080300780c */ /* 0x000fe20002f04270 */
[-C--:B--2---:R-:W-:Y:S01]  /*8080*/  FMUL R11, R64, R153.reuse ;  /* 0x00000099400b7220 */ /* 0x084fe20000400000 */
[C---:B------:R-:W-:Y:S01]  /*8090*/  ISETP.GT.AND P5, PT, R0.reuse, 0x58, PT ;  /* 0x000000580000780c */ /* 0x040fe20003fa4270 */
[----:B------:R-:W-:Y:S01]  /*80a0*/  @P4 STG.E desc[UR38][R6.64+0x124], R63 ;  /* 0x0001243f06004986 */ /* 0x000fe2000c101926 */
[----:B------:R-:W-:Y:S01]  /*80b0*/  ISETP.GT.AND P4, PT, R0, 0x59, PT ;  /* 0x000000590000780c */ /* 0x000fe20003f84270 */
[----:B------:R-:W-:-:S02]  /*80c0*/  FMUL R151, R151, R153 ;  /* 0x0000009997977220 */ /* 0x000fc40000400000 */
[----:B------:R1:W-:Y:S01]  /*80d0*/  @P2 STG.E desc[UR38][R4.64+0x140], R11 ;  /* 0x0001400b04002986 */ /* 0x0003e2000c101926 */
[----:B------:R-:W-:-:S03]  /*80e0*/  ISETP.GT.AND P2, PT, R3, RZ, P5 ;  /* 0x000000ff0300720c */ /* 0x000fc60002f44270 */
[----:B------:R-:W-:Y:S01]  /*80f0*/  @P1 STG.E desc[UR38][R4.64+0x144], R65 ;  /* 0x0001444104001986 */ /* 0x000fe2000c101926 */
[-C--:B0-----:R-:W-:Y:S01]  /*8100*/  FMUL R9, R66, R153.reuse ;  /* 0x0000009942097220 */ /* 0x081fe20000400000 */
[C---:B------:R-:W-:Y:S02]  /*8110*/  ISETP.GT.AND P1, PT, R3.reuse, RZ, P4 ;  /* 0x000000ff0300720c */ /* 0x040fe40002724270 */
[C---:B------:R-:W-:Y:S02]  /*8120*/  ISETP.GT.AND P4, PT, R3.reuse, 0x8, P4 ;  /* 0x000000080300780c */ /* 0x040fe40002784270 */
[----:B------:R0:W-:Y:S01]  /*8130*/  @P0 STG.E desc[UR38][R6.64+0x140], R9 ;  /* 0x0001400906000986 */ /* 0x0001e2000c101926 */
[----:B------:R-:W-:Y:S01]  /*8140*/  ISETP.GT.AND P0, PT, R3, 0x8, P5 ;  /* 0x000000080300780c */ /* 0x000fe20002f04270 */
[----:B-1----:R-:W-:Y:S01]  /*8150*/  FMUL R11, R68, R153 ;  /* 0x00000099440b7220 */ /* 0x002fe20000400000 */
[C---:B------:R-:W-:Y:S01]  /*8160*/  ISETP.GT.AND P5, PT, R0.reuse, 0x60, PT ;  /* 0x000000600000780c */ /* 0x040fe20003fa4270 */
[----:B------:R-:W-:Y:S01]  /*8170*/  @P3 STG.E desc[UR38][R6.64+0x144], R67 ;  /* 0x0001444306003986 */ /* 0x000fe2000c101926 */
[----:B------:R-:W-:-:S03]  /*8180*/  ISETP.GT.AND P3, PT, R0, 0x61, PT ;  /* 0x000000610000780c */ /* 0x000fc60003f64270 */
        /* <DEDUP_REMOVED lines=87> */
[C---:B------:R-:W-:Y:S01]  /*8700*/  ISETP.GT.AND P1, PT, R3.reuse, RZ, P4 ;  /* 0x000000ff0300720c */ /* 0x040fe20002724270 */
[----:B0-----:R-:W-:Y:S01]  /*8710*/  FMUL R9, R98, R153 ;  /* 0x0000009962097220 */ /* 0x001fe20000400000 */
[----:B------:R-:W-:-:S04]  /*8720*/  ISETP.GT.AND P4, PT, R3, 0x8, P4 ;  /* 0x000000080300780c */ /* 0x000fc80002784270 */
[----:B------:R0:W-:Y:S01]  /*8730*/  @P0 STG.E desc[UR38][R6.64+0x240], R9 ;  /* 0x0002400906000986 */ /* 0x0001e2000c101926 */
[----:B-1----:R-:W-:Y:S01]  /*8740*/  FMUL R11, R100, R153 ;  /* 0x00000099640b7220 */ /* 0x002fe20000400000 */
[----:B------:R-:W-:Y:S02]  /*8750*/  ISETP.GT.AND P0, PT, R3, 0x8, P5 ;  /* 0x000000080300780c */ /* 0x000fe40002f04270 */
[----:B------:R-:W-:Y:S01]  /*8760*/  @P3 STG.E desc[UR38][R6.64+0x244], R99 ;  /* 0x0002446306003986 */ /* 0x000fe2000c101926 */
[----:B------:R-:W-:-:S03]  /*8770*/  ISETP.GT.AND P5, PT, R0, 0xa0, PT ;  /* 0x000000a00000780c */ /* 0x000fc60003fa4270 */
[----:B------:R1:W-:Y:S01]  /*8780*/  @P2 STG.E desc[UR38][R4.64+0x260], R11 ;  /* 0x0002600b04002986 */ /* 0x0003e2000c101926 */
[----:B------:R-:W-:Y:S02]  /*8790*/  ISETP.GT.AND P2, PT, R0, 0xa1, PT ;  /* 0x000000a10000780c */ /* 0x000fe40003f44270 */
[C---:B------:R-:W-:Y:S01]  /*87a0*/  ISETP.GT.AND P3, PT, R3.reuse, RZ, P5 ;  /* 0x000000ff0300720c */ /* 0x040fe20002f64270 */
[----:B------:R-:W-:Y:S01]  /*87b0*/  @P1 STG.E desc[UR38][R4.64+0x264], R101 ;  /* 0x0002646504001986 */ /* 0x000fe2000c101926 */
[C---:B------:R-:W-:Y:S01]  /*87c0*/  ISETP.GT.AND P1, PT, R3.reuse, RZ, P2 ;  /* 0x000000ff0300720c */ /* 0x040fe20001724270 */
[----:B0-----:R-:W-:Y:S01]  /*87d0*/  FMUL R9, R102, R153 ;  /* 0x0000009966097220 */ /* 0x001fe20000400000 */
[----:B------:R-:W-:-:S04]  /*87e0*/  ISETP.GT.AND P2, PT, R3, 0x8, P2 ;  /* 0x000000080300780c */ /* 0x000fc80001744270 */
[----:B------:R0:W-:Y:S01]  /*87f0*/  @P0 STG.E desc[UR38][R6.64+0x260], R9 ;  /* 0x0002600906000986 */ /* 0x0001e2000c101926 */
[----:B-1----:R-:W-:Y:S01]  /*8800*/  FMUL R11, R104, R153 ;  /* 0x00000099680b7220 */ /* 0x002fe20000400000 */
[----:B------:R-:W-:Y:S02]  /*8810*/  ISETP.GT.AND P0, PT, R3, 0x8, P5 ;  /* 0x000000080300780c */ /* 0x000fe40002f04270 */
[----:B------:R-:W-:Y:S04]  /*8820*/  @P4 STG.E desc[UR38][R6.64+0x264], R103 ;  /* 0x0002646706004986 */ /* 0x000fe8000c101926 */
[----:B------:R1:W-:Y:S01]  /*8830*/  @P3 STG.E desc[UR38][R4.64+0x280], R11 ;  /* 0x0002800b04003986 */ /* 0x0003e2000c101926 */
[----:B------:R-:W-:-:S03]  /*8840*/  ISETP.GT.AND P3, PT, R0, 0xa8, PT ;  /* 0x000000a80000780c */ /* 0x000fc60003f64270 */
[----:B------:R-:W-:Y:S01]  /*8850*/  @P1 STG.E desc[UR38][R4.64+0x284], R105 ;  /* 0x0002846904001986 */ /* 0x000fe2000c101926 */
[----:B------:R-:W-:Y:S01]  /*8860*/  ISETP.GT.AND P1, PT, R0, 0xa9, PT ;  /* 0x000000a90000780c */ /* 0x000fe20003f24270 */
[-C--:B0-----:R-:W-:Y:S01]  /*8870*/  FMUL R9, R106, R153.reuse ;  /* 0x000000996a097220 */ /* 0x081fe20000400000 */
[C---:B------:R-:W-:Y:S02]  /*8880*/  ISETP.GT.AND P5, PT, R3.reuse, RZ, P3 ;  /* 0x000000ff0300720c */ /* 0x040fe40001fa4270 */
[C---:B------:R-:W-:Y:S02]  /*8890*/  ISETP.GT.AND P4, PT, R3.reuse, RZ, P1 ;  /* 0x000000ff0300720c */ /* 0x040fe40000f84270 */
[----:B------:R0:W-:Y:S01]  /*88a0*/  @P0 STG.E desc[UR38][R6.64+0x280], R9 ;  /* 0x0002800906000986 */ /* 0x0001e2000c101926 */
[----:B-1----:R-:W-:Y:S01]  /*88b0*/  FMUL R11, R108, R153 ;  /* 0x000000996c0b7220 */ /* 0x002fe20000400000 */
[C---:B------:R-:W-:Y:S02]  /*88c0*/  ISETP.GT.AND P3, PT, R3.reuse, 0x8, P3 ;  /* 0x000000080300780c */ /* 0x040fe40001f64270 */
[----:B------:R-:W-:Y:S01]  /*88d0*/  @P2 STG.E desc[UR38][R6.64+0x284], R107 ;  /* 0x0002846b06002986 */ /* 0x000fe2000c101926 */
[----:B------:R-:W-:-:S02]  /*88e0*/  ISETP.GT.AND P1, PT, R3, 0x8, P1 ;  /* 0x000000080300780c */ /* 0x000fc40000f24270 */
[C---:B------:R-:W-:Y:S02]  /*88f0*/  ISETP.GT.AND P0, PT, R0.reuse, 0xb0, PT ;  /* 0x000000b00000780c */ /* 0x040fe40003f04270 */
[----:B------:R-:W-:Y:S01]  /*8900*/  ISETP.GT.AND P2, PT, R0, 0xb1, PT ;  /* 0x000000b10000780c */ /* 0x000fe20003f44270 */
[----:B------:R1:W-:Y:S01]  /*8910*/  @P5 STG.E desc[UR38][R4.64+0x2a0], R11 ;  /* 0x0002a00b04005986 */ /* 0x0003e2000c101926 */
[C---:B------:R-:W-:Y:S01]  /*8920*/  ISETP.GT.AND P5, PT, R3.reuse, RZ, P0 ;  /* 0x000000ff0300720c */ /* 0x040fe200007a4270 */
[-C--:B0-----:R-:W-:Y:S01]  /*8930*/  FMUL R9, R110, R153.reuse ;  /* 0x000000996e097220 */ /* 0x081fe20000400000 */
[C---:B------:R-:W-:Y:S01]  /*8940*/  ISETP.GT.AND P0, PT, R3.reuse, 0x8, P0 ;  /* 0x000000080300780c */ /* 0x040fe20000704270 */
[----:B------:R-:W-:Y:S01]  /*8950*/  @P4 STG.E desc[UR38][R4.64+0x2a4], R109 ;  /* 0x0002a46d04004986 */ /* 0x000fe2000c101926 */
[C---:B------:R-:W-:Y:S02]  /*8960*/  ISETP.GT.AND P4, PT, R3.reuse, RZ, P2 ;  /* 0x000000ff0300720c */ /* 0x040fe40001784270 */
[----:B------:R-:W-:Y:S01]  /*8970*/  ISETP.GT.AND P2, PT, R3, 0x8, P2 ;  /* 0x000000080300780c */ /* 0x000fe20001744270 */
[----:B------:R0:W-:Y:S01]  /*8980*/  @P3 STG.E desc[UR38][R6.64+0x2a0], R9 ;  /* 0x0002a00906003986 */ /* 0x0001e2000c101926 */
[----:B------:R-:W-:Y:S01]  /*8990*/  ISETP.GT.AND P3, PT, R0, 0xb9, PT ;  /* 0x000000b90000780c */ /* 0x000fe20003f64270 */
[----:B-1----:R-:W-:-:S02]  /*89a0*/  FMUL R11, R112, R153 ;  /* 0x00000099700b7220 */ /* 0x002fc40000400000 */
[----:B------:R-:W-:Y:S01]  /*89b0*/  @P1 STG.E desc[UR38][R6.64+0x2a4], R111 ;  /* 0x0002a46f06001986 */ /* 0x000fe2000c101926 */
[----:B------:R-:W-:-:S03]  /*89c0*/  ISETP.GT.AND P1, PT, R0, 0xb8, PT ;  /* 0x000000b80000780c */ /* 0x000fc60003f24270 */
[----:B------:R1:W-:Y:S01]  /*89d0*/  @P5 STG.E desc[UR38][R4.64+0x2c0], R11 ;  /* 0x0002c00b04005986 */ /* 0x0003e2000c101926 */
[C---:B------:R-:W-:Y:S01]  /*89e0*/  ISETP.GT.AND P5, PT, R3.reuse, RZ, P1 ;  /* 0x000000ff0300720c */ /* 0x040fe20000fa4270 */
[-C--:B0-----:R-:W-:Y:S02]  /*89f0*/  FMUL R9, R114, R153.reuse ;  /* 0x0000009972097220 */ /* 0x081fe40000400000 */
[----:B------:R-:W-:Y:S01]  /*8a00*/  @P4 STG.E desc[UR38][R4.64+0x2c4], R113 ;  /* 0x0002c47104004986 */ /* 0x000fe2000c101926 */
[C---:B------:R-:W-:Y:S02]  /*8a10*/  ISETP.GT.AND P4, PT, R3.reuse, RZ, P3 ;  /* 0x000000ff0300720c */ /* 0x040fe40001f84270 */
[C---:B------:R-:W-:Y:S01]  /*8a20*/  ISETP.GT.AND P1, PT, R3.reuse, 0x8, P1 ;  /* 0x000000080300780c */ /* 0x040fe20000f24270 */
[----:B------:R0:W-:Y:S01]  /*8a30*/  @P0 STG.E desc[UR38][R6.64+0x2c0], R9 ;  /* 0x0002c00906000986 */ /* 0x0001e2000c101926 */
[----:B------:R-:W-:Y:S02]  /*8a40*/  ISETP.GT.AND P0, PT, R0, 0xc0, PT ;  /* 0x000000c00000780c */ /* 0x000fe40003f04270 */
[----:B------:R-:W-:Y:S01]  /*8a50*/  ISETP.GT.AND P3, PT, R3, 0x8, P3 ;  /* 0x000000080300780c */ /* 0x000fe20001f64270 */
[----:B-1----:R-:W-:Y:S01]  /*8a60*/  FMUL R11, R116, R153 ;  /* 0x00000099740b7220 */ /* 0x002fe20000400000 */
        /* <DEDUP_REMOVED lines=81> */
[----:B------:R-:W-:Y:S02]  /*8f80*/  ISETP.GT.AND P2, PT, R3, 0x8, P2 ;  /* 0x000000080300780c */ /* 0x000fe40001744270 */
[----:B------:R-:W-:Y:S01]  /*8f90*/  ISETP.GT.AND P1, PT, R0, 0xf9, PT ;  /* 0x000000f90000780c */ /* 0x000fe20003f24270 */
[----:B-1----:R-:W-:Y:S01]  /*8fa0*/  FMUL R11, R144, R153 ;  /* 0x00000099900b7220 */ /* 0x002fe20000400000 */
[----:B------:R-:W-:Y:S01]  /*8fb0*/  @P3 STG.E desc[UR38][R6.64+0x3a4], R143 ;  /* 0x0003a48f06003986 */ /* 0x000fe2000c101926 */
[----:B------:R-:W-:-:S03]  /*8fc0*/  ISETP.GT.AND P3, PT, R0, 0xf8, PT ;  /* 0x000000f80000780c */ /* 0x000fc60003f64270 */
[----:B------:R1:W-:Y:S01]  /*8fd0*/  @P5 STG.E desc[UR38][R4.64+0x3c0], R11 ;  /* 0x0003c00b04005986 */ /* 0x0003e2000c101926 */
[C---:B------:R-:W-:Y:S02]  /*8fe0*/  ISETP.GT.AND P5, PT, R3.reuse, RZ, P3 ;  /* 0x000000ff0300720c */ /* 0x040fe40001fa4270 */
[C---:B------:R-:W-:Y:S01]  /*8ff0*/  ISETP.GT.AND P3, PT, R3.reuse, 0x8, P3 ;  /* 0x000000080300780c */ /* 0x040fe20001f64270 */
[----:B------:R-:W-:Y:S01]  /*9000*/  @P4 STG.E desc[UR38][R4.64+0x3c4], R145 ;  /* 0x0003c49104004986 */ /* 0x000fe2000c101926 */
[C---:B------:R-:W-:Y:S01]  /*9010*/  ISETP.GT.AND P4, PT, R3.reuse, RZ, P1 ;  /* 0x000000ff0300720c */ /* 0x040fe20000f84270 */
[----:B0-----:R-:W-:Y:S01]  /*9020*/  FMUL R9, R146, R153 ;  /* 0x0000009992097220 */ /* 0x001fe20000400000 */
[----:B------:R-:W-:Y:S01]  /*9030*/  ISETP.GT.AND P1, PT, R3, 0x8, P1 ;  /* 0x000000080300780c */ /* 0x000fe20000f24270 */
[----:B------:R-:W-:Y:S02]  /*9040*/  @P0 IMAD.MOV.U32 R2, RZ, RZ, R6 ;  /* 0x000000ffff020224 */ /* 0x000fe400078e0006 */
[----:B------:R-:W-:-:S02]  /*9050*/  @P0 IMAD.MOV.U32 R3, RZ, RZ, R7 ;  /* 0x000000ffff030224 */ /* 0x000fc400078e0007 */
[----:B-1----:R-:W-:-:S03]  /*9060*/  FMUL R11, R148, R153 ;  /* 0x00000099940b7220 */ /* 0x002fc60000400000 */
[----:B------:R0:W-:Y:S02]  /*9070*/  @P0 STG.E desc[UR38][R2.64+0x3c0], R9 ;  /* 0x0003c00902000986 */ /* 0x0001e4000c101926 */
[----:B0-----:R-:W-:Y:S02]  /*9080*/  @P2 IMAD.MOV.U32 R2, RZ, RZ, R6 ;  /* 0x000000ffff022224 */ /* 0x001fe400078e0006 */
[----:B------:R-:W-:-:S05]  /*9090*/  @P2 IMAD.MOV.U32 R3, RZ, RZ, R7 ;  /* 0x000000ffff032224 */ /* 0x000fca00078e0007 */
[----:B------:R0:W-:Y:S02]  /*90a0*/  @P2 STG.E desc[UR38][R2.64+0x3c4], R147 ;  /* 0x0003c49302002986 */ /* 0x0001e4000c101926 */
[----:B0-----:R-:W-:Y:S02]  /*90b0*/  @P5 IMAD.MOV.U32 R2, RZ, RZ, R4 ;  /* 0x000000ffff025224 */ /* 0x001fe400078e0004 */
[----:B------:R-:W-:-:S05]  /*90c0*/  @P5 IMAD.MOV.U32 R3, RZ, RZ, R5 ;  /* 0x000000ffff035224 */ /* 0x000fca00078e0005 */
[----:B------:R0:W-:Y:S04]  /*90d0*/  @P5 STG.E desc[UR38][R2.64+0x3e0], R11 ;  /* 0x0003e00b02005986 */ /* 0x0001e8000c101926 */
[----:B------:R1:W-:Y:S01]  /*90e0*/  @P4 STG.E desc[UR38][R4.64+0x3e4], R149 ;  /* 0x0003e49504004986 */ /* 0x0003e2000c101926 */
[----:B0-----:R-:W-:Y:S02]  /*90f0*/  @P3 IMAD.MOV.U32 R2, RZ, RZ, R6 ;  /* 0x000000ffff023224 */ /* 0x001fe400078e0006 */
[----:B------:R-:W-:-:S05]  /*9100*/  @P3 IMAD.MOV.U32 R3, RZ, RZ, R7 ;  /* 0x000000ffff033224 */ /* 0x000fca00078e0007 */
[----:B------:R1:W-:Y:S04]  /*9110*/  @P3 STG.E desc[UR38][R2.64+0x3e0], R13 ;  /* 0x0003e00d02003986 */ /* 0x0003e8000c101926 */
[----:B------:R1:W-:Y:S02]  /*9120*/  @P1 STG.E desc[UR38][R6.64+0x3e4], R151 ;  /* 0x0003e49706001986 */ /* 0x0003e4000c101926 */
.L_x_286:
[----:B------:R-:W-:Y:S05]  /*9130*/  BSYNC B0 ;  /* 0x0000000000007941 */ /* 0x000fea0003800000 */
.L_x_32:
[----:B01----:R-:W2:Y:S01]  /*9140*/  LDL.64 R2, [R1] ;  /* 0x0000000001027983 */ /* 0x003ea20000100a00 */
[----:B------:R-:W-:Y:S01]  /*9150*/  ULDC.64 UR4, c[0x0][0x650] ;  /* 0x0001940000047ab9 */ /* 0x000fe20000000a00 */
[----:B------:R0:W-:Y:S01]  /*9160*/  SYNCS.ARRIVE.TRANS64.A1T0 RZ, [R160+UR44], RZ ;  /* 0x000000ffa0ff79a7 */ /* 0x0001e2000810002c */
[----:B------:R-:W-:Y:S01]  /*9170*/  PRMT R0, RZ, 0x7610, R0 ;  /* 0x00007610ff007816 */ /* 0x000fe20000000000 */
[----:B------:R-:W-:Y:S02]  /*9180*/  IMAD.MOV.U32 R19, RZ, RZ, -0x1 ;  /* 0xffffffffff137424 */ /* 0x000fe400078e00ff */
[----:B------:R-:W-:Y:S01]  /*9190*/  IMAD.MOV.U32 R22, RZ, RZ, -0x1 ;  /* 0xffffffffff167424 */ /* 0x000fe200078e00ff */
[----:B--2---:R-:W-:-:S04]  /*91a0*/  LEA R18, P0, R2, R18, 0x1 ;  /* 0x0000001202127211 */ /* 0x004fc800078008ff */
[----:B------:R-:W-:Y:S01]  /*91b0*/  LEA.HI.X R17, R2, R17, R23, 0x1, P0 ;  /* 0x0000001102117211 */ /* 0x000fe200000f0c17 */
[----:B------:R-:W-:Y:S01]  /*91c0*/  IMAD.MOV.U32 R2, RZ, RZ, -0x1 ;  /* 0xffffffffff027424 */ /* 0x000fe200078e00ff */
[----:B------:R-:W-:-:S04]  /*91d0*/  ISETP.GE.U32.AND P0, PT, R18, UR4, PT ;  /* 0x0000000412007c0c */ /* 0x000fc8000bf06070 */
[----:B------:R-:W-:-:S13]  /*91e0*/  ISETP.GE.U32.AND.EX P0, PT, R17, UR5, PT, P0 ;  /* 0x0000000511007c0c */ /* 0x000fda000bf06100 */
[----:B0-----:R-:W-:Y:S05]  /*91f0*/  @P0 BRA `(.L_x_287) ;  /* 0x0000000400700947 */ /* 0x001fea0003800000 */
[----:B---3--:R-:W0:Y:S01]  /*9200*/  S2R R10, SR_CTAID.X ;  /* 0x00000000000a7919 */ /* 0x008e220000002500 */
[----:B------:R-:W1:Y:S01]  /*9210*/  LDC.64 R8, c[0x0][0x628] ;  /* 0x00018a00ff087b82 */ /* 0x000e620000000a00 */
[----:B------:R-:W-:Y:S01]  /*9220*/  ULDC UR4, c[0x0][0x150] ;  /* 0x0000540000047ab9 */ /* 0x000fe20000000800 */
[----:B----4-:R-:W-:Y:S01]  /*9230*/  IMAD.MOV.U32 R6, RZ, RZ, R18 ;  /* 0x000000ffff067224 */ /* 0x010fe200078e0012 */
[----:B------:R-:W2:Y:S01]  /*9240*/  S2R R20, SR_CTAID.Y ;  /* 0x0000000000147919 */ /* 0x000ea20000002600 */
[----:B------:R-:W-:-:S04]  /*9250*/  IMAD.MOV.U32 R7, RZ, RZ, R17 ;  /* 0x000000ffff077224 */ /* 0x000fc800078e0011 */
[----:B------:R-:W3:Y:S08]  /*9260*/  LDC R15, c[0x0][0x144] ;  /* 0x00005100ff0f7b82 */ /* 0x000ef00000000800 */
[----:B------:R-:W4:Y:S08]  /*9270*/  LDC R0, c[0x0][0x630] ;  /* 0x00018c00ff007b82 */ /* 0x000f300000000800 */
[----:B------:R-:W2:Y:S01]  /*9280*/  LDC.64 R12, c[0x0][0x620] ;  /* 0x00018800ff0c7b82 */ /* 0x000ea20000000a00 */
[----:B-1----:R-:W-:-:S04]  /*9290*/  ISETP.NE.U32.AND P0, PT, R8, RZ, PT ;  /* 0x000000ff0800720c */ /* 0x002fc80003f05070 */
[----:B------:R-:W-:Y:S02]  /*92a0*/  ISETP.NE.AND.EX P0, PT, R9, RZ, PT, P0 ;  /* 0x000000ff0900720c */ /* 0x000fe40003f05300 */
[----:B0-----:R-:W-:-:S05]  /*92b0*/  I2FP.F32.U32 R2, R10 ;  /* 0x0000000a00027245 */ /* 0x001fca0000201000 */
[----:B------:R-:W-:-:S04]  /*92c0*/  FMUL R2, R2, UR4 ;  /* 0x0000000402027c20 */ /* 0x000fc80008400000 */
[----:B------:R0:W1:Y:S02]  /*92d0*/  F2I.U32.TRUNC.NTZ R14, R2 ;  /* 0x00000002000e7305 */ /* 0x000064000020f000 */
[----:B---34-:R-:W-:Y:S05]  /*92e0*/  @!P0 BRA `(.L_x_288) ;  /* 0x0000000000288947 */ /* 0x018fea0003800000 */
[----:B------:R-:W3:Y:S02]  /*92f0*/  LDC R3, c[0x0][0x634] ;  /* 0x00018d00ff037b82 */ /* 0x000ee40000000800 */
[----:B---3--:R-:W-:-:S05]  /*9300*/  IADD3 R7, P0, R18, R3, RZ ;  /* 0x0000000312077210 */ /* 0x008fca0007f1e0ff */
[----:B------:R-:W-:-:S04]  /*9310*/  IMAD.X R11, RZ, RZ, R17, P0 ;  /* 0x000000ffff0b7224 */ /* 0x000fc800000e0611 */
[----:B0-----:R-:W-:-:S04]  /*9320*/  IMAD.WIDE.U32 R2, R11, R8, RZ ;  /* 0x000000080b027225 */ /* 0x001fc800078e00ff */
[----:B------:R-:W-:-:S04]  /*9330*/  IMAD.WIDE.U32 R4, P0, R7, R9, R2 ;  /* 0x0000000907047225 */ /* 0x000fc80007800002 */
[----:B------:R-:W-:-:S04]  /*9340*/  IMAD.WIDE.U32 R2, R7, R8, RZ ;  /* 0x0000000807027225 */ /* 0x000fc800078e00ff */
[----:B------:R-:W-:Y:S01]  /*9350*/  IMAD.X R7, RZ, RZ, RZ, P0 ;  /* 0x000000ffff077224 */ /* 0x000fe200000e06ff */
[----:B------:R-:W-:Y:S01]  /*9360*/  IADD3 RZ, P0, R3, R4, RZ ;  /* 0x0000000403ff7210 */ /* 0x000fe20007f1e0ff */
[----:B------:R-:W-:-:S04]  /*9370*/  IMAD.MOV.U32 R6, RZ, RZ, R5 ;  /* 0x000000ffff067224 */ /* 0x000fc800078e0005 */
[----:B------:R-:W-:-:S08]  /*9380*/  IMAD.WIDE.U32.X R6, R11, R9, R6, P0 ;  /* 0x000000090b067225 */ /* 0x000fd000000e0406 */
.L_x_288:
[----:B------:R-:W3:Y:S01]  /*9390*/  LDC.64 R26, c[0x0][0x640] ;  /* 0x00019000ff1a7b82 */ /* 0x000ee20000000a00 */
[-C--:B------:R-:W-:Y:S01]  /*93a0*/  SHF.R.U64 R11, R6, R0.reuse, R7 ;  /* 0x00000000060b7219 */ /* 0x080fe20000001207 */
[----:B------:R-:W-:Y:S01]  /*93b0*/  IMAD.MOV.U32 R19, RZ, RZ, R17 ;  /* 0x000000ffff137224 */ /* 0x000fe200078e0011 */
[----:B------:R-:W-:Y:S01]  /*93c0*/  SHF.R.U32.HI R0, RZ, R0, R7 ;  /* 0x00000000ff007219 */ /* 0x000fe20000011607 */
[----:B-1----:R-:W-:Y:S01]  /*93d0*/  IMAD.MOV R14, RZ, RZ, -R14 ;  /* 0x000000ffff0e7224 */ /* 0x002fe200078e0a0e */
[----:B------:R-:W-:Y:S01]  /*93e0*/  IADD3 R5, P0, RZ, -R11, RZ ;  /* 0x8000000bff057210 */ /* 0x000fe20007f1e0ff */
[----:B------:R-:W-:Y:S01]  /*93f0*/  ULDC UR4, c[0x0][0x154] ;  /* 0x0000550000047ab9 */ /* 0x000fe20000000800 */
[----:B------:R-:W-:Y:S01]  /*9400*/  IMAD.MOV.U32 R7, RZ, RZ, 0x1 ;  /* 0x00000001ff077424 */ /* 0x000fe200078e00ff */
[----:B------:R-:W1:Y:S01]  /*9410*/  LDC R4, c[0x0][0x618] ;  /* 0x00018600ff047b82 */ /* 0x000e620000000800 */
[----:B------:R-:W-:Y:S02]  /*9420*/  IMAD R22, R15, R14, R10 ;  /* 0x0000000e0f167224 */ /* 0x000fe400078e020a */
[----:B------:R-:W-:-:S04]  /*9430*/  IMAD.X R3, RZ, RZ, ~R0, P0 ;  /* 0x000000ffff037224 */ /* 0x000fc800000e0e00 */
[-C--:B--2---:R-:W-:Y:S01]  /*9440*/  IMAD R0, R3, R12.reuse, RZ ;  /* 0x0000000c03007224 */ /* 0x084fe200078e02ff */
[----:B------:R-:W2:Y:S01]  /*9450*/  LDC R6, c[0x0][0x608] ;  /* 0x00018200ff067b82 */ /* 0x000ea20000000800 */
[----:B0-----:R-:W-:-:S04]  /*9460*/  IMAD.WIDE.U32 R2, R5, R12, R18 ;  /* 0x0000000c05027225 */ /* 0x001fc800078e0012 */
[----:B------:R-:W-:Y:S01]  /*9470*/  IMAD R5, R5, R13, R0 ;  /* 0x0000000d05057224 */ /* 0x000fe200078e0200 */
[----:B------:R-:W-:Y:S02]  /*9480*/  I2FP.F32.U32 R0, R20 ;  /* 0x0000001400007245 */ /* 0x000fe40000201000 */
[----:B------:R-:W0:Y:S01]  /*9490*/  LDC R24, c[0x0][0x658] ;  /* 0x00019600ff187b82 */ /* 0x000e220000000800 */
[----:B------:R-:W-:Y:S01]  /*94a0*/  IMAD.IADD R3, R3, 0x1, R5 ;  /* 0x0000000103037824 */ /* 0x000fe200078e0205 */
[----:B---3--:R-:W-:Y:S01]  /*94b0*/  ISETP.NE.U32.AND P0, PT, R26, RZ, PT ;  /* 0x000000ff1a00720c */ /* 0x008fe20003f05070 */
[----:B------:R-:W-:Y:S01]  /*94c0*/  FMUL R0, R0, UR4 ;  /* 0x0000000400007c20 */ /* 0x000fe20008400000 */
[----:B------:R-:W-:Y:S02]  /*94d0*/  IMAD.MOV.U32 R5, RZ, RZ, -0x1 ;  /* 0xffffffffff057424 */ /* 0x000fe400078e00ff */
[----:B------:R-:W-:Y:S01]  /*94e0*/  ISETP.NE.AND.EX P0, PT, R27, RZ, PT, P0 ;  /* 0x000000ff1b00720c */ /* 0x000fe20003f05300 */
[----:B------:R3:W4:Y:S01]  /*94f0*/  F2I.U32.TRUNC.NTZ R12, R0 ;  /* 0x00000000000c7305 */ /* 0x000722000020f000 */
[----:B------:R-:W3:Y:S01]  /*9500*/  LDC R15, c[0x0][0x148] ;  /* 0x00005200ff0f7b82 */ /* 0x000ee20000000800 */
[----:B-1----:R-:W-:-:S02]  /*9510*/  SHF.R.U64 R10, R2, R4, R3 ;  /* 0x00000004020a7219 */ /* 0x002fc40000001203 */
[----:B------:R-:W-:-:S05]  /*9520*/  SHF.R.U32.HI R3, RZ, R4, R3 ;  /* 0x00000004ff037219 */ /* 0x000fca0000011603 */
[----:B------:R-:W1:Y:S01]  /*9530*/  LDC R14, c[0x0][0x600] ;  /* 0x00018000ff0e7b82 */ /* 0x000e620000000800 */
[-CC-:B--2---:R-:W-:Y:S02]  /*9540*/  SHF.R.U64 R8, R10, R6.reuse, R3.reuse ;  /* 0x000000060a087219 */ /* 0x184fe40000001203 */
[----:B------:R-:W-:-:S05]  /*9550*/  SHF.R.U32.HI R3, RZ, R6, R3 ;  /* 0x00000006ff037219 */ /* 0x000fca0000011603 */
[----:B------:R-:W2:Y:S01]  /*9560*/  LDC R21, c[0x0][0x648] ;  /* 0x00019200ff157b82 */ /* 0x000ea20000000800 */
[-CC-:B0-----:R-:W-:Y:S02]  /*9570*/  SHF.R.U64 R13, R8, R24.reuse, R3.reuse ;  /* 0x00000018080d7219 */ /* 0x181fe40000001203 */
[-C--:B------:R-:W-:Y:S02]  /*9580*/  SHF.L.U32 R5, R5, R24.reuse, RZ ;  /* 0x0000001805057219 */ /* 0x080fe400000006ff */
[-C--:B------:R-:W-:Y:S01]  /*9590*/  SHF.R.U32.HI R3, RZ, R24.reuse, R3 ;  /* 0x00000018ff037219 */ /* 0x080fe20000011603 */
[----:B------:R-:W-:Y:S01]  /*95a0*/  IMAD.MOV.U32 R2, RZ, RZ, R13 ;  /* 0x000000ffff027224 */ /* 0x000fe200078e000d */
[----:B------:R-:W-:Y:S01]  /*95b0*/  SHF.L.U32 R24, R7, R24, RZ ;  /* 0x0000001807187219 */ /* 0x000fe200000006ff */
[----:B------:R-:W0:Y:S01]  /*95c0*/  LDC R25, c[0x0][0x638] ;  /* 0x00018e00ff197b82 */ /* 0x000e220000000800 */
[----:B------:R-:W-:-:S07]  /*95d0*/  LOP3.LUT R19, RZ, R5, RZ, 0x33, !PT ;  /* 0x00000005ff137212 */ /* 0x000fce00078e33ff */
[----:B------:R-:W0:Y:S01]  /*95e0*/  LDC R28, c[0x0][0x610] ;  /* 0x00018400ff1c7b82 */ /* 0x000e220000000800 */
[----:B----4-:R-:W-:Y:S05]  /*95f0*/  @!P0 BRA `(.L_x_289) ;  /* 0x0000000000288947 */ /* 0x010fea0003800000 */
[----:B---3--:R-:W3:Y:S02]  /*9600*/  LDC R0, c[0x0][0x64c] ;  /* 0x00019300ff007b82 */ /* 0x008ee40000000800 */
[----:B---3--:R-:W-:-:S05]  /*9610*/  IADD3 R7, P0, R13, R0, RZ ;  /* 0x000000000d077210 */ /* 0x008fca0007f1e0ff */
        /* <DEDUP_REMOVED lines=8> */
.L_x_289:
[----:B------:R-:W4:Y:S01]  /*96a0*/  LDC R4, c[0x0][0x65c] ;  /* 0x00019700ff047b82 */ /* 0x000f220000000800 */
[----:B--23--:R-:W-:Y:S01]  /*96b0*/  SHF.R.U64 R0, R2, R21, R3 ;  /* 0x0000001502007219 */ /* 0x00cfe20000001203 */
[----:B-1----:R-:W-:Y:S01]  /*96c0*/  VIADD R3, R14, 0xffffffff ;  /* 0xffffffff0e037836 */ /* 0x002fe20000000000 */
[----:B------:R-:W-:Y:S01]  /*96d0*/  LOP3.LUT R19, R8, R19, RZ, 0xc0, !PT ;  /* 0x0000001308137212 */ /* 0x000fe200078ec0ff */
[----:B------:R-:W-:Y:S02]  /*96e0*/  IMAD.MOV R12, RZ, RZ, -R12 ;  /* 0x000000ffff0c7224 */ /* 0x000fe400078e0a0c */
[----:B------:R-:W-:Y:S01]  /*96f0*/  IMAD.MOV R2, RZ, RZ, -R0 ;  /* 0x000000ffff027224 */ /* 0x000fe200078e0a00 */
[----:B------:R-:W-:Y:S01]  /*9700*/  LOP3.LUT R3, R10, R3, RZ, 0xc0, !PT ;  /* 0x000000030a037212 */ /* 0x000fe200078ec0ff */
[----:B------:R-:W-:Y:S02]  /*9710*/  IMAD R19, R24, R0, R19 ;  /* 0x0000000018137224 */ /* 0x000fe400078e0213 */
[----:B0-----:R-:W-:-:S04]  /*9720*/  IMAD R0, R2, R25, R13 ;  /* 0x0000001902007224 */ /* 0x001fc800078e020d */
[----:B------:R-:W-:Y:S01]  /*9730*/  IMAD R2, R0, R14, R3 ;  /* 0x0000000e00027224 */ /* 0x000fe200078e0203 */
[----:B----4-:R-:W-:Y:S01]  /*9740*/  ISETP.NE.AND P0, PT, R4, 0x1, PT ;  /* 0x000000010400780c */ /* 0x010fe20003f05270 */
[----:B------:R-:W-:-:S05]  /*9750*/  IMAD.MOV.U32 R4, RZ, RZ, 0x1 ;  /* 0x00000001ff047424 */ /* 0x000fca00078e00ff */
[----:B------:R-:W-:-:S07]  /*9760*/  PRMT R0, R4, 0x7610, R0 ;  /* 0x0000761004007816 */ /* 0x000fce0000000000 */
[----:B------:R-:W-:-:S04]  /*9770*/  @P0 IMAD R22, R15, R12, R20 ;  /* 0x0000000c0f160224 */ /* 0x000fc800078e0214 */
[----:B------:R-:W-:-:S05]  /*9780*/  IMAD R19, R19, R28, R22 ;  /* 0x0000001c13137224 */ /* 0x000fca00078e0216 */
[----:B------:R-:W-:Y:S02]  /*9790*/  SEL R22, R2, R19, !P0 ;  /* 0x0000001302167207 */ /* 0x000fe40004000000 */
[----:B------:R-:W-:Y:S01]  /*97a0*/  SEL R19, R19, R2, !P0 ;  /* 0x0000000213137207 */ /* 0x000fe20004000000 */
[----:B------:R-:W-:-:S07]  /*97b0*/  IMAD.MOV.U32 R2, RZ, RZ, R11 ;  /* 0x000000ffff027224 */ /* 0x000fce00078e000b */
.L_x_287:
[----:B------:R-:W-:Y:S02]  /*97c0*/  LOP3.LUT P0, RZ, R0, 0xff, RZ, 0xc0, !PT ;  /* 0x000000ff00ff7812 */ /* 0x000fe4000780c0ff */
[----:B------:R-:W-:-:S11]  /*97d0*/  LOP3.LUT R171, R171, 0x1, RZ, 0x3c, !PT ;  /* 0x00000001abab7812 */ /* 0x000fd600078e3cff */
[----:B------:R-:W-:Y:S05]  /*97e0*/  @P0 BRA `(.L_x_290) ;  /* 0xffffff7c00300947 */ /* 0x000fea000383ffff */
[----:B------:R-:W-:Y:S05]  /*97f0*/  EXIT ;  /* 0x000000000000794d */ /* 0x000fea0003800000 */
.L_x_13:
[----:B------:R-:W-:-:S08]  /*9800*/  ISETP.NE.AND P0, PT, R0, RZ, PT ;  /* 0x000000ff0000720c */ /* 0x000fd00003f05270 */
[----:B0-----:R-:W0:-:S00]  /*9810*/  USETMAXREG.DEALLOC.CTAPOOL 0x28 ;  /* 0x00000028000079c8 */ /* 0x001e0000080e0500 */
[----:B------:R-:W-:Y:S05]  /*9820*/  @P0 EXIT ;  /* 0x000000000000094d */ /* 0x000fea0003800000 */
[----:B0-----:R-:W-:Y:S01]  /*9830*/  LOP3.LUT P0, RZ, R8, 0xff, RZ, 0xc0, !PT ;  /* 0x000000ff08ff7812 */ /* 0x001fe2000780c0ff */
[----:B------:R-:W-:Y:S02]  /*9840*/  IMAD.MOV.U32 R0, RZ, RZ, 0x1 ;  /* 0x00000001ff007424 */ /* 0x000fe400078e00ff */
[----:B------:R-:W-:-:S10]  /*9850*/  IMAD.MOV.U32 R7, RZ, RZ, RZ ;  /* 0x000000ffff077224 */ /* 0x000fd400078e00ff */
[----:B------:R-:W-:Y:S05]  /*9860*/  @!P0 BRA `(.L_x_291) ;  /* 0x0000000c00ac8947 */ /* 0x000fea0003800000 */
[----:B------:R-:W-:Y:S01]  /*9870*/  LOP3.LUT P0, RZ, R4, 0x1f, RZ, 0xc0, !PT ;  /* 0x0000001f04ff7812 */ /* 0x000fe2000780c0ff */
[----:B------:R-:W-:Y:S01]  /*9880*/  ULDC UR21, c[0x0][0x658] ;  /* 0x0001960000157ab9 */ /* 0x000fe20000000800 */
[----:B------:R-:W-:Y:S01]  /*9890*/  UMOV UR4, 0xffffffff ;  /* 0xffffffff00047882 */ /* 0x000fe20000000000 */
[----:B------:R-:W-:Y:S01]  /*98a0*/  BSSY B0, `(.L_x_291) ;  /* 0x00000e7000007945 */ /* 0x000fe20003800000 */
[----:B------:R-:W-:Y:S01]  /*98b0*/  USHF.L.U32 UR4, UR4, UR21, URZ ;  /* 0x0000001504047299 */ /* 0x000fe2000800063f */
[C---:B------:R-:W-:Y:S01]  /*98c0*/  ISETP.NE.AND P2, PT, R3.reuse, RZ, PT ;  /* 0x000000ff0300720c */ /* 0x040fe20003f45270 */
[----:B------:R-:W-:Y:S01]  /*98d0*/  IMAD.MOV.U32 R8, RZ, RZ, 0x1 ;  /* 0x00000001ff087424 */ /* 0x000fe200078e00ff */
[----:B------:R-:W-:Y:S01]  /*98e0*/  ISETP.NE.OR P0, PT, R3, RZ, !P0 ;  /* 0x000000ff0300720c */ /* 0x000fe20004705670 */
[----:B------:R-:W-:Y:S01]  /*98f0*/  IMAD.MOV.U32 R0, RZ, RZ, 0x1 ;  /* 0x00000001ff007424 */ /* 0x000fe200078e00ff */
[----:B------:R-:W-:Y:S01]  /*9900*/  LOP3.LUT R6, R16, 0x2, RZ, 0xfc, !PT ;  /* 0x0000000210067812 */ /* 0x000fe200078efcff */
[----:B------:R-:W-:Y:S01]  /*9910*/  IMAD.MOV.U32 R7, RZ, RZ, RZ ;  /* 0x000000ffff077224 */ /* 0x000fe200078e00ff */
[----:B------:R-:W-:Y:S01]  /*9920*/  ULDC UR13, c[0x0][0x600] ;  /* 0x00018000000d7ab9 */ /* 0x000fe20000000800 */
[----:B------:R-:W-:Y:S01]  /*9930*/  UMOV UR5, 0x1 ;  /* 0x0000000100057882 */ /* 0x000fe20000000000 */
[----:B------:R-:W-:-:S02]  /*9940*/  UIADD3 UR30, UR37, 0x1, URZ ;  /* 0x00000001251e7890 */ /* 0x000fc4000fffe03f */
[----:B------:R-:W-:Y:S02]  /*9950*/  UIADD3 UR13, UR13, -0x1, URZ ;  /* 0xffffffff0d0d7890 */ /* 0x000fe4000fffe03f */
[----:B------:R-:W-:Y:S02]  /*9960*/  USHF.L.U32 UR21, UR5, UR21, URZ ;  /* 0x0000001505157299 */ /* 0x000fe4000800063f */
[----:B------:R-:W-:Y:S01]  /*9970*/  ULOP3.LUT UR29, URZ, UR4, URZ, 0x33, !UPT ;  /* 0x000000043f1d7292 */ /* 0x000fe2000f8e333f */
[----:B------:R-:W-:-:S11]  /*9980*/  ULDC.64 UR22, c[0x0][0x198] ;  /* 0x0000660000167ab9 */ /* 0x000fd60000000a00 */
.L_x_303:
[----:B------:R-:W-:-:S03]  /*9990*/  UMOV UR4, 0xffffffff ;  /* 0xffffffff00047882 */ /* 0x000fc60000000000 */
[----:B------:R-:W-:Y:S05]  /*99a0*/  BRA.DIV UR4, `(.L_x_292) ;  /* 0x0000001204dc7947 */ /* 0x000fea000b800000 */
[----:B------:R-:W-:-:S13]  /*99b0*/  ELECT P6, URZ, PT ;  /* 0x00000000003f782f */ /* 0x000fda00038c0000 */
.L_x_319:
[----:B------:R-:W0:Y:S01]  /*99c0*/  LDC R3, c[0x0][0x28c] ;  /* 0x0000a300ff037b82 */ /* 0x000e220000000800 */
[----:B------:R-:W-:Y:S01]  /*99d0*/  BSSY B1, `(.L_x_293) ;  /* 0x0000059000017945 */ /* 0x000fe20003800000 */
[----:B0-----:R-:W-:-:S13]  /*99e0*/  ISETP.LT.OR P6, PT, R3, 0x1, !P6 ;  /* 0x000000010300780c */ /* 0x001fda00077c1670 */
[----:B------:R-:W-:Y:S05]  /*99f0*/  @P6 BRA `(.L_x_294) ;  /* 0x0000000400586947 */ /* 0x000fea0003800000 */
[----:B------:R-:W-:Y:S02]  /*9a00*/  IMAD.SHL.U32 R19, R19, 0x40, RZ ;  /* 0x0000004013137824 */ /* 0x000fe400078e00ff */
[----:B------:R-:W-:Y:S02]  /*9a10*/  IMAD.SHL.U32 R22, R22, 0x100, RZ ;  /* 0x0000010016167824 */ /* 0x000fe400078e00ff */
[----:B------:R-:W-:Y:S02]  /*9a20*/  IMAD.MOV.U32 R12, RZ, RZ, RZ ;  /* 0x000000ffff0c7224 */ /* 0x000fe400078e00ff */
[----:B------:R-:W-:Y:S02]  /*9a30*/  IMAD.U32 R13, RZ, RZ, UR30 ;  /* 0x0000001eff0d7e24 */ /* 0x000fe4000f8e00ff */
[----:B------:R-:W-:Y:S02]  /*9a40*/  IMAD.MOV.U32 R3, RZ, RZ, R0 ;  /* 0x000000ffff037224 */ /* 0x000fe400078e0000 */
[----:B------:R-:W-:-:S07]  /*9a50*/  IMAD.MOV.U32 R4, RZ, RZ, R7 ;  /* 0x000000ffff047224 */ /* 0x000fce00078e0007 */
.L_x_298:
[----:B------:R-:W0:Y:S01]  /*9a60*/  S2R R10, SR_CgaCtaId ;  /* 0x00000000000a7919 */ /* 0x000e220000008800 */
[----:B------:R-:W-:Y:S01]  /*9a70*/  MOV R5, 0x400 ;  /* 0x0000040000057802 */ /* 0x000fe20000000f00 */
[----:B------:R-:W1:Y:S03]  /*9a80*/  @!P2 LDC R9, c[0x0][0x500] ;  /* 0x00014000ff09ab82 */ /* 0x000e660000000800 */
[----:B0-----:R-:W-:Y:S02]  /*9a90*/  LEA R11, R10, R5, 0x18 ;  /* 0x000000050a0b7211 */ /* 0x001fe400078ec0ff */
[----:B------:R-:W-:-:S03]  /*9aa0*/  SHF.L.U32 R5, R3, 0x1f, RZ ;  /* 0x0000001f03057819 */ /* 0x000fc600000006ff */
[----:B------:R-:W-:-:S04]  /*9ab0*/  IMAD R10, R4, 0x8, R11 ;  /* 0x00000008040a7824 */ /* 0x000fc800078e020b */
[----:B------:R-:W0:Y:S02]  /*9ac0*/  SYNCS.PHASECHK.TRANS64.TRYWAIT P1, [R10+URZ+0x38], R5 ;  /* 0x000038050a0075a7 */ /* 0x000e24000802017f */
[----:B01----:R-:W-:Y:S05]  /*9ad0*/  @!P1 BRA `(.L_x_295) ;  /* 0x0000001000b09947 */ /* 0x003fea0003800000 */
.L_x_320:
[----:B0-----:R-:W-:Y:S01]  /*9ae0*/  PRMT R5, R6, 0x9910, RZ ;  /* 0x0000991006057816 */ /* 0x001fe200000000ff */
[----:B------:R0:W-:Y:S03]  /*9af0*/  @!P2 SYNCS.ARRIVE.TRANS64 RZ, [R10+URZ], R9 ;  /* 0x000000090affa9a7 */ /* 0x0001e6000800003f */
[----:B------:R-:W-:-:S13]  /*9b00*/  ISETP.NE.AND P1, PT, R5, 0x2, PT ;  /* 0x000000020500780c */ /* 0x000fda0003f25270 */
[----:B0-----:R-:W-:Y:S05]  /*9b10*/  @P1 BRA `(.L_x_296) ;  /* 0x0000000000041947 */ /* 0x001fea0003800000 */
[----:B------:R-:W-:Y:S01]  /*9b20*/  BPT.TRAP 0x1 ;  /* 0x000000040000795c */ /* 0x000fe20000300000 */
.L_x_296:
[----:B------:R-:W-:Y:S05]  /*9b30*/  @P0 BRA `(.L_x_297) ;  /* 0x0000000000040947 */ /* 0x000fea0003800000 */
[----:B------:R-:W-:Y:S01]  /*9b40*/  BPT.TRAP 0x1 ;  /* 0x000000040000795c */ /* 0x000fe20000300000 */
.L_x_297:
[--C-:B------:R-:W-:Y:S01]  /*9b50*/  IMAD R5, R4, 0x8000, R11.reuse ;  /* 0x0000800004057824 */ /* 0x100fe200078e020b */
[----:B------:R-:W-:Y:S01]  /*9b60*/  R2UR UR10, R12 ;  /* 0x000000000c0a72ca */ /* 0x000fe200000e0000 */
[----:B------:R-:W-:Y:S01]  /*9b70*/  IMAD R11, R4, 0x20000, R11 ;  /* 0x00020000040b7824 */ /* 0x000fe200078e020b */
[----:B------:R-:W-:Y:S01]  /*9b80*/  R2UR UR9, R10 ;  /* 0x000000000a0972ca */ /* 0x000fe200000e0000 */
[----:B------:R-:W-:Y:S01]  /*9b90*/  UIADD3 UR14, UP0, UR22, 0xf0, URZ ;  /* 0x000000f0160e7890 */ /* 0x000fe2000ff1e03f */
[----:B------:R-:W-:Y:S01]  /*9ba0*/  R2UR UR40, R5 ;  /* 0x00000000052872ca */ /* 0x000fe200000e0000 */
[----:B------:R-:W-:Y:S01]  /*9bb0*/  VIADD R13, R13, 0xffffffff ;  /* 0xffffffff0d0d7836 */ /* 0x000fe20000000000 */
[----:B------:R-:W-:Y:S01]  /*9bc0*/  R2UR UR18, R11 ;  /* 0x000000000b1272ca */ /* 0x000fe200000e0000 */
[----:B------:R-:W-:Y:S01]  /*9bd0*/  UIADD3.X UR15, URZ, UR23, URZ, UP0, !UPT ;  /* 0x000000173f0f7290 */ /* 0x000fe200087fe43f */
[----:B------:R-:W-:Y:S01]  /*9be0*/  R2UR UR11, R19 ;  /* 0x00000000130b72ca */ /* 0x000fe200000e0000 */
[----:B------:R-:W-:Y:S01]  /*9bf0*/  UIADD3 UR6, UP1, UR22, 0x1f0, URZ ;  /* 0x000001f016067890 */ /* 0x000fe2000ff3e03f */
[----:B------:R-:W-:Y:S01]  /*9c00*/  R2UR UR12, R2 ;  /* 0x00000000020c72ca */ /* 0x000fe200000e0000 */
[----:B------:R-:W-:Y:S01]  /*9c10*/  UMOV UR4, 0x0 ;  /* 0x0000000000047882 */ /* 0x000fe20000000000 */
[----:B------:R-:W-:Y:S01]  /*9c20*/  R2UR UR35, R22 ;  /* 0x00000000162372ca */ /* 0x000fe200000e0000 */
[----:B------:R-:W-:Y:S01]  /*9c30*/  UIADD3 UR58, UR10, 0x20, URZ ;  /* 0x000000200a3a7890 */ /* 0x000fe2000fffe03f */
[----:B------:R-:W-:Y:S01]  /*9c40*/  ISETP.GT.AND P3, PT, R13, 0x1, PT ;  /* 0x000000010d00780c */ /* 0x000fe20003f64270 */
[----:B------:R-:W-:Y:S01]  /*9c50*/  UIADD3 UR50, UR10, 0x40, URZ ;  /* 0x000000400a327890 */ /* 0x000fe2000fffe03f */
[----:B------:R-:W-:Y:S01]  /*9c60*/  VIADD R4, R4, 0x1 ;  /* 0x0000000104047836 */ /* 0x000fe20000000000 */
[----:B------:R-:W-:Y:S01]  /*9c70*/  UIADD3 UR8, UR40, 0x180, URZ ;  /* 0x0000018028087890 */ /* 0x000fe2000fffe03f */
[----:B------:R-:W-:Y:S01]  /*9c80*/  VIADD R12, R12, 0x80 ;  /* 0x000000800c0c7836 */ /* 0x000fe20000000000 */
[----:B------:R-:W-:-:S02]  /*9c90*/  UIADD3 UR56, UR40, 0x2180, URZ ;  /* 0x0000218028387890 */ /* 0x000fc4000fffe03f */
[----:B------:R-:W-:Y:S01]  /*9ca0*/  UIADD3 UR48, UR40, 0x4180, URZ ;  /* 0x0000418028307890 */ /* 0x000fe2000fffe03f */
[C---:B------:R-:W-:Y:S01]  /*9cb0*/  ISETP.NE.AND P1, PT, R4.reuse, 0x7, PT ;  /* 0x000000070400780c */ /* 0x040fe20003f25270 */
[----:B------:R-:W-:Y:S02]  /*9cc0*/  UIADD3 UR42, UR10, 0x60, URZ ;  /* 0x000000600a2a7890 */ /* 0x000fe4000fffe03f */
[----:B------:R-:W-:Y:S01]  /*9cd0*/  UIADD3 UR40, UR40, 0x6180, URZ ;  /* 0x0000618028287890 */ /* 0x000fe2000fffe03f */
[----:B------:R-:W-:Y:S01]  /*9ce0*/  SEL R10, RZ, 0x1, P1 ;  /* 0x00000001ff0a7807 */ /* 0x000fe20000800000 */
[----:B------:R-:W-:Y:S01]  /*9cf0*/  UMOV UR5, 0x10000000 ;  /* 0x1000000000057882 */ /* 0x000fe20000000000 */
[----:B------:R-:W-:Y:S01]  /*9d00*/  UIADD3.X UR7, URZ, UR23, URZ, UP1, !UPT ;  /* 0x000000173f077290 */ /* 0x000fe20008ffe43f */
[----:B------:R0:W-:Y:S01]  /*9d10*/  UTMALDG.3D [UR8], [UR14], desc[UR4] ;  /* 0x000004080e0075b4 */ /* 0x0001e20008011000 */
[----:B------:R-:W-:Y:S01]  /*9d20*/  UIADD3 UR32, UR18, 0x38180, URZ ;  /* 0x0003818012207890 */ /* 0x000fe2000fffe03f */
[----:B------:R-:W-:Y:S01]  /*9d30*/  LOP3.LUT R3, R3, R10, RZ, 0x3c, !PT ;  /* 0x0000000a03037212 */ /* 0x000fe200078e3cff */
[----:B------:R-:W-:Y:S01]  /*9d40*/  UIADD3 UR24, UR18, 0x40180, URZ ;  /* 0x0004018012187890 */ /* 0x000fe2000fffe03f */
[----:B------:R-:W-:Y:S01]  /*9d50*/  SEL R4, R4, RZ, P1 ;  /* 0x000000ff04047207 */ /* 0x000fe20000800000 */
[----:B------:R-:W-:Y:S01]  /*9d60*/  UIADD3 UR16, UR18, 0x48180, URZ ;  /* 0x0004818012107890 */ /* 0x000fe2000fffe03f */
[----:B------:R-:W-:Y:S01]  /*9d70*/  UMOV UR57, UR9 ;  /* 0x0000000900397c82 */ /* 0x000fe20008000000 */
        /* <DEDUP_REMOVED lines=8> */
[----:B------:R1:W-:Y:S01]  /*9e00*/  UTMALDG.3D [UR56], [UR14], desc[UR4] ;  /* 0x000004380e0075b4 */ /* 0x0003e20008011000 */
[----:B------:R-:W-:Y:S01]  /*9e10*/  UMOV UR33, UR9 ;  /* 0x0000000900217c82 */ /* 0x000fe20008000000 */
[----:B------:R-:W-:Y:S01]  /*9e20*/  UMOV UR34, UR10 ;  /* 0x0000000a00227c82 */ /* 0x000fe20008000000 */
[----:B------:R-:W-:Y:S01]  /*9e30*/  UMOV UR36, UR12 ;  /* 0x0000000c00247c82 */ /* 0x000fe20008000000 */
[----:B------:R-:W-:Y:S01]  /*9e40*/  UMOV UR25, UR9 ;  /* 0x0000000900197c82 */ /* 0x000fe20008000000 */
[----:B------:R-:W-:Y:S01]  /*9e50*/  UMOV UR27, UR35 ;  /* 0x00000023001b7c82 */ /* 0x000fe20008000000 */
[----:B------:R-:W-:Y:S01]  /*9e60*/  UMOV UR28, UR12 ;  /* 0x0000000c001c7c82 */ /* 0x000fe20008000000 */
[----:B------:R-:W-:Y:S01]  /*9e70*/  UMOV UR26, UR58 ;  /* 0x0000003a001a7c82 */ /* 0x000fe20008000000 */
[----:B0-----:R-:W-:Y:S01]  /*9e80*/  UIADD3 UR8, UR18, 0x50180, URZ ;  /* 0x0005018012087890 */ /* 0x001fe2000fffe03f */
[----:B------:R1:W-:Y:S01]  /*9e90*/  UTMALDG.3D [UR48], [UR14], desc[UR4] ;  /* 0x000004300e0075b4 */ /* 0x0003e20008011000 */
[----:B------:R-:W-:Y:S01]  /*9ea0*/  UMOV UR17, UR9 ;  /* 0x0000000900117c82 */ /* 0x000fe20008000000 */
[----:B------:R-:W-:Y:S01]  /*9eb0*/  UMOV UR19, UR35 ;  /* 0x0000002300137c82 */ /* 0x000fe20008000000 */
[----:B------:R-:W-:Y:S01]  /*9ec0*/  UMOV UR20, UR12 ;  /* 0x0000000c00147c82 */ /* 0x000fe20008000000 */
[----:B------:R-:W-:Y:S01]  /*9ed0*/  UMOV UR18, UR50 ;  /* 0x0000003200127c82 */ /* 0x000fe20008000000 */
[----:B------:R-:W-:Y:S01]  /*9ee0*/  UMOV UR11, UR35 ;  /* 0x00000023000b7c82 */ /* 0x000fe20008000000 */
[----:B------:R-:W-:Y:S01]  /*9ef0*/  UMOV UR10, UR42 ;  /* 0x0000002a000a7c82 */ /* 0x000fe20008000000 */
[----:B------:R1:W-:Y:S01]  /*9f00*/  UTMALDG.3D [UR40], [UR14], desc[UR4] ;  /* 0x000004280e0075b4 */ /* 0x0003e20008011000 */
[----:B------:R1:W-:Y:S01]  /*9f10*/  UTMALDG.3D [UR32], [UR6], desc[UR4] ;  /* 0x00000420060075b4 */ /* 0x0003e20008011000 */
[----:B------:R1:W-:Y:S01]  /*9f20*/  UTMALDG.3D [UR24], [UR6], desc[UR4] ;  /* 0x00000418060075b4 */ /* 0x0003e20008011000 */
[----:B------:R1:W-:Y:S01]  /*9f30*/  UTMALDG.3D [UR16], [UR6], desc[UR4] ;  /* 0x00000410060075b4 */ /* 0x0003e20008011000 */
[----:B------:R1:W-:Y:S02]  /*9f40*/  UTMALDG.3D [UR8], [UR6], desc[UR4] ;  /* 0x00000408060075b4 */ /* 0x0003e40008011000 */
[----:B-1----:R-:W-:Y:S05]  /*9f50*/  @P3 BRA `(.L_x_298) ;  /* 0xfffffff800c03947 */ /* 0x002fea000383ffff */
.L_x_294:
[----:B------:R-:W-:Y:S05]  /*9f60*/  BSYNC B1 ;  /* 0x0000000000017941 */ /* 0x000fea0003800000 */
.L_x_293:
[----:B------:R-:W2:Y:S01]  /*9f70*/  LDL.64 R10, [R1] ;  /* 0x00000000010a7983 */ /* 0x000ea20000100a00 */
[----:B------:R-:W-:Y:S01]  /*9f80*/  LOP3.LUT P4, RZ, R8, 0xff, RZ, 0xc0, !PT ;  /* 0x000000ff08ff7812 */ /* 0x000fe2000788c0ff */
[----:B------:R-:W-:Y:S01]  /*9f90*/  VIADD R4, R7, UR37 ;  /* 0x0000002507047c36 */ /* 0x000fe20008000000 */
[----:B------:R-:W-:Y:S01]  /*9fa0*/  ULDC.64 UR4, c[0x0][0x650] ;  /* 0x0001940000047ab9 */ /* 0x000fe20000000a00 */
[----:B------:R-:W-:Y:S01]  /*9fb0*/  IMAD.U32 R7, RZ, RZ, UR37 ;  /* 0x00000025ff077e24 */ /* 0x000fe2000f8e00ff */
[----:B------:R-:W-:Y:S01]  /*9fc0*/  UISETP.GE.U32.AND UP0, UPT, UR37, 0x7, UPT ;  /* 0x000000072500788c */ /* 0x000fe2000bf06070 */
[C---:B------:R-:W-:Y:S01]  /*9fd0*/  IMAD.WIDE.U32 R2, R4.reuse, 0x24924925, RZ ;  /* 0x2492492504027825 */ /* 0x040fe200078e00ff */
[C---:B------:R-:W-:Y:S01]  /*9fe0*/  ISETP.GT.U32.AND P1, PT, R4.reuse, 0x6, PT ;  /* 0x000000060400780c */ /* 0x040fe20003f24070 */
[----:B------:R-:W-:Y:S02]  /*9ff0*/  BSSY B1, `(.L_x_299) ;  /* 0x000006f000017945 */ /* 0x000fe40003800000 */
[----:B------:R-:W-:Y:S01]  /*a000*/  IMAD.IADD R2, R4, 0x1, -R3 ;  /* 0x0000000104027824 */ /* 0x000fe200078e0a03 */
[----:B------:R-:W-:Y:S01]  /*a010*/  ISETP.LT.U32.AND P1, PT, R7, 0x7, P1 ;  /* 0x000000070700780c */ /* 0x000fe20000f21070 */
[----:B------:R-:W-:Y:S01]  /*a020*/  IMAD.MOV.U32 R19, RZ, RZ, -0x1 ;  /* 0xffffffffff137424 */ /* 0x000fe200078e00ff */
[----:B------:R-:W-:Y:S01]  /*a030*/  PLOP3.LUT P3, PT, PT, PT, UP0, 0x80, 0x0 ;  /* 0x000000000000781c */ /* 0x000fe20003f6f008 */
[----:B------:R-:W0:Y:S01]  /*a040*/  @P4 S2R R8, SR_CgaCtaId ;  /* 0x0000000000084919 */ /* 0x000e220000008800 */
[----:B------:R-:W-:Y:S01]  /*a050*/  @P4 MOV R5, 0x400 ;  /* 0x0000040000054802 */ /* 0x000fe20000000f00 */
[----:B------:R-:W-:Y:S01]  /*a060*/  IMAD.MOV.U32 R22, RZ, RZ, -0x1 ;  /* 0xffffffffff167424 */ /* 0x000fe200078e00ff */
[----:B------:R-:W-:-:S02]  /*a070*/  LEA.HI R2, R2, R3, RZ, 0x1f ;  /* 0x0000000302027211 */ /* 0x000fc400078ff8ff */
[----:B------:R-:W-:Y:S02]  /*a080*/  PRMT R3, RZ, 0x7610, R3 ;  /* 0x00007610ff037816 */ /* 0x000fe40000000003 */
[----:B------:R-:W-:Y:S01]  /*a090*/  SHF.R.U32.HI R7, RZ, 0x2, R2 ;  /* 0x00000002ff077819 */ /* 0x000fe20000011602 */
[----:B------:R-:W-:Y:S01]  /*a0a0*/  IMAD.MOV.U32 R2, RZ, RZ, -0x1 ;  /* 0xffffffffff027424 */ /* 0x000fe200078e00ff */
[----:B0-----:R-:W-:Y:S02]  /*a0b0*/  @P4 LEA R8, R8, R5, 0x18 ;  /* 0x0000000508084211 */ /* 0x001fe400078ec0ff */
[----:B------:R-:W-:Y:S02]  /*a0c0*/  SEL R5, RZ, 0x1, !P1 ;  /* 0x00000001ff057807 */ /* 0x000fe40004800000 */
[----:B------:R0:W-:Y:S02]  /*a0d0*/  @P4 SYNCS.ARRIVE.TRANS64.A1T0 RZ, [R8+URZ+0xa8], RZ ;  /* 0x0000a8ff08ff49a7 */ /* 0x0001e4000810003f */
[----:B------:R-:W-:-:S04]  /*a0e0*/  LOP3.LUT R0, R0, R5, RZ, 0x3c, !PT ;  /* 0x0000000500007212 */ /* 0x000fc800078e3cff */
[----:B------:R-:W-:Y:S01]  /*a0f0*/  @P3 LOP3.LUT R0, R0, 0x1, R7, 0x78, !PT ;  /* 0x0000000100003812 */ /* 0x000fe200078e7807 */
[----:B------:R-:W-:Y:S01]  /*a100*/  IMAD R7, R7, -0x7, R4 ;  /* 0xfffffff907077824 */ /* 0x000fe200078e0204 */
[----:B0-----:R-:W-:Y:S02]  /*a110*/  PRMT R8, RZ, 0x7610, R8 ;  /* 0x00007610ff087816 */ /* 0x001fe40000000008 */
[----:B--2---:R-:W-:-:S05]  /*a120*/  IADD3 R18, P1, R18, R10, RZ ;  /* 0x0000000a12127210 */ /* 0x004fca0007f3e0ff */
[----:B------:R-:W-:Y:S01]  /*a130*/  IMAD.X R17, R17, 0x1, R23, P1 ;  /* 0x0000000111117824 */ /* 0x000fe200008e0617 */
[----:B------:R-:W-:-:S04]  /*a140*/  ISETP.GE.U32.AND P1, PT, R18, UR4, PT ;  /* 0x0000000412007c0c */ /* 0x000fc8000bf26070 */
[----:B------:R-:W-:-:S13]  /*a150*/  ISETP.GE.U32.AND.EX P1, PT, R17, UR5, PT, P1 ;  /* 0x0000000511007c0c */ /* 0x000fda000bf26110 */
[----:B------:R-:W-:Y:S05]  /*a160*/  @P1 BRA `(.L_x_300) ;  /* 0x00000004005c1947 */ /* 0x000fea0003800000 */
[----:B------:R-:W0:Y:S01]  /*a170*/  S2R R11, SR_CTAID.X ;  /* 0x00000000000b7919 */ /* 0x000e220000002500 */
[----:B------:R-:W-:Y:S01]  /*a180*/  ULDC.64 UR4, c[0x0][0x628] ;  /* 0x00018a0000047ab9 */ /* 0x000fe20000000a00 */
[----:B------:R-:W1:Y:S01]  /*a190*/  LDC R12, c[0x0][0x144] ;  /* 0x00005100ff0c7b82 */ /* 0x000e620000000800 */
[----:B------:R-:W-:Y:S01]  /*a1a0*/  ISETP.NE.U32.AND P1, PT, RZ, UR4, PT ;  /* 0x00000004ff007c0c */ /* 0x000fe2000bf25070 */
[----:B------:R-:W2:Y:S01]  /*a1b0*/  S2R R9, SR_CTAID.Y ;  /* 0x0000000000097919 */ /* 0x000ea20000002600 */
[----:B------:R-:W-:Y:S01]  /*a1c0*/  ULDC UR6, c[0x0][0x150] ;  /* 0x0000540000067ab9 */ /* 0x000fe20000000800 */
[----:B------:R-:W-:Y:S01]  /*a1d0*/  ULDC UR7, c[0x0][0x630] ;  /* 0x00018c0000077ab9 */ /* 0x000fe20000000800 */
[----:B------:R-:W-:Y:S01]  /*a1e0*/  ISETP.NE.AND.EX P1, PT, RZ, UR5, PT, P1 ;  /* 0x00000005ff007c0c */ /* 0x000fe2000bf25310 */
[----:B------:R-:W-:Y:S01]  /*a1f0*/  IMAD.MOV.U32 R2, RZ, RZ, R18 ;  /* 0x000000ffff027224 */ /* 0x000fe200078e0012 */
[----:B0-----:R-:W-:-:S05]  /*a200*/  I2FP.F32.U32 R3, R11 ;  /* 0x0000000b00037245 */ /* 0x001fca0000201000 */
[----:B------:R-:W-:Y:S01]  /*a210*/  FMUL R14, R3, UR6 ;  /* 0x00000006030e7c20 */ /* 0x000fe20008400000 */
[----:B------:R-:W-:-:S05]  /*a220*/  IMAD.MOV.U32 R3, RZ, RZ, R17 ;  /* 0x000000ffff037224 */ /* 0x000fca00078e0011 */
[----:B--2---:R-:W-:Y:S05]  /*a230*/  @!P1 BRA `(.L_x_301) ;  /* 0x0000000000289947 */ /* 0x004fea0003800000 */
[----:B------:R-:W-:Y:S02]  /*a240*/  ULDC UR6, c[0x0][0x634] ;  /* 0x00018d0000067ab9 */ /* 0x000fe40000000800 */
[----:B------:R-:W-:-:S05]  /*a250*/  IADD3 R3, P1, R18, UR6, RZ ;  /* 0x0000000612037c10 */ /* 0x000fca000ff3e0ff */
[----:B------:R-:W-:-:S04]  /*a260*/  IMAD.X R13, RZ, RZ, R17, P1 ;  /* 0x000000ffff0d7224 */ /* 0x000fc800008e0611 */
[----:B------:R-:W-:-:S04]  /*a270*/  IMAD.WIDE.U32 R4, R13, UR4, RZ ;  /* 0x000000040d047c25 */ /* 0x000fc8000f8e00ff */
[----:B------:R-:W-:-:S04]  /*a280*/  IMAD.WIDE.U32 R4, P1, R3, UR5, R4 ;  /* 0x0000000503047c25 */ /* 0x000fc8000f820004 */
[----:B------:R-:W-:-:S04]  /*a290*/  IMAD.WIDE.U32 R2, R3, UR4, RZ ;  /* 0x0000000403027c25 */ /* 0x000fc8000f8e00ff */
[----:B------:R-:W-:Y:S01]  /*a2a0*/  IMAD.MOV.U32 R2, RZ, RZ, R5 ;  /* 0x000000ffff027224 */ /* 0x000fe200078e0005 */
[----:B------:R-:W-:Y:S01]  /*a2b0*/  IADD3 RZ, P3, R3, R4, RZ ;  /* 0x0000000403ff7210 */ /* 0x000fe20007f7e0ff */
[----:B------:R-:W-:-:S04]  /*a2c0*/  IMAD.X R3, RZ, RZ, RZ, P1 ;  /* 0x000000ffff037224 */ /* 0x000fc800008e06ff */
[----:B------:R-:W-:-:S08]  /*a2d0*/  IMAD.WIDE.U32.X R2, R13, UR5, R2, P3 ;  /* 0x000000050d027c25 */ /* 0x000fd000098e0402 */
.L_x_301:
[--C-:B------:R-:W-:Y:S01]  /*a2e0*/  SHF.R.U64 R10, R2, UR7, R3.reuse ;  /* 0x00000007020a7c19 */ /* 0x100fe20008001203 */
[----:B------:R-:W0:Y:S01]  /*a2f0*/  F2I.U32.TRUNC.NTZ R14, R14 ;  /* 0x0000000e000e7305 */ /* 0x000e22000020f000 */
[----:B------:R-:W-:Y:S01]  /*a300*/  SHF.R.U32.HI R2, RZ, UR7, R3 ;  /* 0x00000007ff027c19 */ /* 0x000fe20008011603 */
[----:B------:R-:W-:Y:S01]  /*a310*/  ULDC.64 UR4, c[0x0][0x620] ;  /* 0x0001880000047ab9 */ /* 0x000fe20000000a00 */
[----:B------:R-:W-:Y:S01]  /*a320*/  IADD3 R5, P1, RZ, -R10, RZ ;  /* 0x8000000aff057210 */ /* 0x000fe20007f3e0ff */
[----:B------:R-:W-:Y:S01]  /*a330*/  IMAD.MOV.U32 R3, RZ, RZ, R17 ;  /* 0x000000ffff037224 */ /* 0x000fe200078e0011 */
[----:B------:R-:W-:-:S03]  /*a340*/  ULDC.64 UR6, c[0x0][0x640] ;  /* 0x0001900000067ab9 */ /* 0x000fc60000000a00 */
[----:B------:R-:W-:Y:S01]  /*a350*/  IMAD.X R2, RZ, RZ, ~R2, P1 ;  /* 0x000000ffff027224 */ /* 0x000fe200008e0e02 */
[----:B------:R-:W-:-:S03]  /*a360*/  ISETP.NE.U32.AND P1, PT, RZ, UR6, PT ;  /* 0x00000006ff007c0c */ /* 0x000fc6000bf25070 */
[----:B------:R-:W-:Y:S01]  /*a370*/  IMAD R4, R2, UR4, RZ ;  /* 0x0000000402047c24 */ /* 0x000fe2000f8e02ff */
[----:B------:R-:W-:Y:S01]  /*a380*/  ISETP.NE.AND.EX P1, PT, RZ, UR7, PT, P1 ;  /* 0x00000007ff007c0c */ /* 0x000fe2000bf25310 */
[----:B------:R-:W-:-:S04]  /*a390*/  IMAD.MOV.U32 R2, RZ, RZ, R18 ;  /* 0x000000ffff027224 */ /* 0x000fc800078e0012 */
[----:B------:R-:W-:Y:S01]  /*a3a0*/  IMAD.WIDE.U32 R2, R5, UR4, R2 ;  /* 0x0000000405027c25 */ /* 0x000fe2000f8e0002 */
[----:B------:R-:W-:-:S03]  /*a3b0*/  ULDC UR4, c[0x0][0x618] ;  /* 0x0001860000047ab9 */ /* 0x000fc60000000800 */
[----:B------:R-:W-:Y:S01]  /*a3c0*/  IMAD R5, R5, UR5, R4 ;  /* 0x0000000505057c24 */ /* 0x000fe2000f8e0204 */
[----:B------:R-:W-:Y:S01]  /*a3d0*/  ULDC UR5, c[0x0][0x154] ;  /* 0x0000550000057ab9 */ /* 0x000fe20000000800 */
[----:B0-----:R-:W-:Y:S02]  /*a3e0*/  IMAD.MOV R4, RZ, RZ, -R14 ;  /* 0x000000ffff047224 */ /* 0x001fe400078e0a0e */
[----:B------:R-:W0:Y:S01]  /*a3f0*/  LDC R14, c[0x0][0x148] ;  /* 0x00005200ff0e7b82 */ /* 0x000e220000000800 */
[----:B------:R-:W-:Y:S02]  /*a400*/  IMAD.IADD R3, R3, 0x1, R5 ;  /* 0x0000000103037824 */ /* 0x000fe400078e0205 */
[----:B-1----:R-:W-:Y:S01]  /*a410*/  IMAD R11, R12, R4, R11 ;  /* 0x000000040c0b7224 */ /* 0x002fe200078e020b */
[----:B------:R-:W-:Y:S02]  /*a420*/  I2FP.F32.U32 R4, R9 ;  /* 0x0000000900047245 */ /* 0x000fe40000201000 */
[----:B------:R-:W-:-:S02]  /*a430*/  SHF.R.U64 R12, R2, UR4, R3 ;  /* 0x00000004020c7c19 */ /* 0x000fc40008001203 */
[----:B------:R-:W-:Y:S01]  /*a440*/  SHF.R.U32.HI R3, RZ, UR4, R3 ;  /* 0x00000004ff037c19 */ /* 0x000fe20008011603 */
[----:B------:R-:W-:Y:S01]  /*a450*/  FMUL R4, R4, UR5 ;  /* 0x0000000504047c20 */ /* 0x000fe20008400000 */
[----:B------:R-:W-:Y:S02]  /*a460*/  ULDC UR4, c[0x0][0x608] ;  /* 0x0001820000047ab9 */ /* 0x000fe40000000800 */
[--C-:B------:R-:W-:Y:S01]  /*a470*/  SHF.R.U64 R15, R12, UR4, R3.reuse ;  /* 0x000000040c0f7c19 */ /* 0x100fe20008001203 */
[----:B------:R1:W2:Y:S01]  /*a480*/  F2I.U32.TRUNC.NTZ R20, R4 ;  /* 0x0000000400147305 */ /* 0x0002a2000020f000 */
[----:B------:R-:W-:Y:S01]  /*a490*/  SHF.R.U32.HI R2, RZ, UR4, R3 ;  /* 0x00000004ff027c19 */ /* 0x000fe20008011603 */
[----:B------:R-:W-:-:S03]  /*a4a0*/  ULDC UR4, c[0x0][0x658] ;  /* 0x0001960000047ab9 */ /* 0x000fc60000000800 */
[--C-:B------:R-:W-:Y:S02]  /*a4b0*/  SHF.R.U64 R13, R15, UR4, R2.reuse ;  /* 0x000000040f0d7c19 */ /* 0x100fe40008001202 */
[----:B------:R-:W-:-:S03]  /*a4c0*/  SHF.R.U32.HI R19, RZ, UR4, R2 ;  /* 0x00000004ff137c19 */ /* 0x000fc60008011602 */
[----:B------:R-:W-:Y:S02]  /*a4d0*/  IMAD.MOV.U32 R2, RZ, RZ, R13 ;  /* 0x000000ffff027224 */ /* 0x000fe400078e000d */
[----:B------:R-:W-:Y:S01]  /*a4e0*/  IMAD.MOV.U32 R3, RZ, RZ, R19 ;  /* 0x000000ffff037224 */ /* 0x000fe200078e0013 */
[----:B-1----:R-:W-:Y:S06]  /*a4f0*/  @!P1 BRA `(.L_x_302) ;  /* 0x0000000000289947 */ /* 0x002fec0003800000 */
        /* <DEDUP_REMOVED lines=10> */
.L_x_302:
[----:B------:R-:W1:Y:S01]  /*a5a0*/  LDC R4, c[0x0][0x65c] ;  /* 0x00019700ff047b82 */ /* 0x000e620000000800 */
[----:B------:R-:W-:Y:S01]  /*a5b0*/  ULDC UR4, c[0x0][0x648] ;  /* 0x0001920000047ab9 */ /* 0x000fe20000000800 */
[----:B------:R-:W-:Y:S01]  /*a5c0*/  LOP3.LUT R15, R15, UR29, RZ, 0xc0, !PT ;  /* 0x0000001d0f0f7c12 */ /* 0x000fe2000f8ec0ff */
[----:B--2---:R-:W-:Y:S01]  /*a5d0*/  IMAD.MOV R20, RZ, RZ, -R20 ;  /* 0x000000ffff147224 */ /* 0x004fe200078e0a14 */
[----:B------:R-:W-:Y:S01]  /*a5e0*/  SHF.R.U64 R2, R2, UR4, R3 ;  /* 0x0000000402027c19 */ /* 0x000fe20008001203 */
[----:B------:R-:W-:Y:S01]  /*a5f0*/  ULDC UR4, c[0x0][0x638] ;  /* 0x00018e0000047ab9 */ /* 0x000fe20000000800 */
[----:B------:R-:W-:Y:S01]  /*a600*/  LOP3.LUT R12, R12, UR13, RZ, 0xc0, !PT ;  /* 0x0000000d0c0c7c12 */ /* 0x000fe2000f8ec0ff */
[----:B------:R-:W-:Y:S01]  /*a610*/  ULDC UR5, c[0x0][0x610] ;  /* 0x0001840000057ab9 */ /* 0x000fe20000000800 */
[----:B------:R-:W-:Y:S01]  /*a620*/  IMAD.MOV.U32 R3, RZ, RZ, 0x1 ;  /* 0x00000001ff037424 */ /* 0x000fe200078e00ff */
[----:B-1----:R-:W-:Y:S01]  /*a630*/  ISETP.NE.AND P1, PT, R4, 0x1, PT ;  /* 0x000000010400780c */ /* 0x002fe20003f25270 */
[----:B------:R-:W-:-:S02]  /*a640*/  IMAD.MOV R4, RZ, RZ, -R2 ;  /* 0x000000ffff047224 */ /* 0x000fc400078e0a02 */
[----:B------:R-:W-:Y:S02]  /*a650*/  IMAD R2, R2, UR21, R15 ;  /* 0x0000001502027c24 */ /* 0x000fe4000f8e020f */
[----:B------:R-:W-:Y:S01]  /*a660*/  IMAD R13, R4, UR4, R13 ;  /* 0x00000004040d7c24 */ /* 0x000fe2000f8e020d */
[----:B------:R-:W-:-:S07]  /*a670*/  ULDC UR4, c[0x0][0x600] ;  /* 0x0001800000047ab9 */ /* 0x000fce0000000800 */
[----:B0-----:R-:W-:-:S04]  /*a680*/  @P1 IMAD R11, R14, R20, R9 ;  /* 0x000000140e0b1224 */ /* 0x001fc800078e0209 */
[----:B------:R-:W-:Y:S02]  /*a690*/  IMAD R11, R2, UR5, R11 ;  /* 0x00000005020b7c24 */ /* 0x000fe4000f8e020b */
[----:B------:R-:W-:-:S05]  /*a6a0*/  IMAD R2, R13, UR4, R12 ;  /* 0x000000040d027c24 */ /* 0x000fca000f8e020c */
[----:B------:R-:W-:Y:S02]  /*a6b0*/  SEL R22, R2, R11, !P1 ;  /* 0x0000000b02167207 */ /* 0x000fe40004800000 */
[----:B------:R-:W-:Y:S01]  /*a6c0*/  SEL R19, R11, R2, !P1 ;  /* 0x000000020b137207 */ /* 0x000fe20004800000 */
[----:B------:R-:W-:-:S07]  /*a6d0*/  IMAD.MOV.U32 R2, RZ, RZ, R10 ;  /* 0x000000ffff027224 */ /* 0x000fce00078e000a */
.L_x_300:
[----:B------:R-:W-:Y:S05]  /*a6e0*/  BSYNC B1 ;  /* 0x0000000000017941 */ /* 0x000fea0003800000 */
.L_x_299:
[----:B------:R-:W-:-:S13]  /*a6f0*/  LOP3.LUT P1, RZ, R3, 0xff, RZ, 0xc0, !PT ;  /* 0x000000ff03ff7812 */ /* 0x000fda000782c0ff */
[----:B------:R-:W-:Y:S05]  /*a700*/  @P1 BRA `(.L_x_303) ;  /* 0xfffffff000a01947 */ /* 0x000fea000383ffff */
[----:B------:R-:W-:Y:S05]  /*a710*/  BSYNC B0 ;  /* 0x0000000000007941 */ /* 0x000fea0003800000 */
.L_x_291:
[----:B------:R-:W-:-:S03]  /*a720*/  UMOV UR4, 0xffffffff ;  /* 0xffffffff00047882 */ /* 0x000fc60000000000 */
[----:B------:R-:W-:Y:S05]  /*a730*/  BRA.DIV UR4, `(.L_x_304) ;  /* 0x0000000604ac7947 */ /* 0x000fea000b800000 */
[----:B------:R-:W-:-:S13]  /*a740*/  ELECT P6, URZ, PT ;  /* 0x00000000003f782f */ /* 0x000fda00038c0000 */
.L_x_323:
[----:B------:R-:W-:Y:S04]  /*a750*/  BSSY B0, `(.L_x_305) ;  /* 0x0000046000007945 */ /* 0x000fe80003800000 */
[----:B------:R-:W-:Y:S05]  /*a760*/  @!P6 BRA `(.L_x_306) ;  /* 0x000000040010e947 */ /* 0x000fea0003800000 */
[----:B------:R-:W-:-:S04]  /*a770*/  LOP3.LUT R16, R16, 0x2, RZ, 0xfc, !PT ;  /* 0x0000000210107812 */ /* 0x000fc800078efcff */
[----:B------:R-:W-:-:S13]  /*a780*/  ISETP.NE.AND P0, PT, R16, 0x3, PT ;  /* 0x000000031000780c */ /* 0x000fda0003f05270 */
[----:B------:R-:W-:Y:S05]  /*a790*/  @!P0 BRA `(.L_x_307) ;  /* 0x0000000000048947 */ /* 0x000fea0003800000 */
[----:B------:R-:W-:Y:S01]  /*a7a0*/  BPT.TRAP 0x1 ;  /* 0x000000040000795c */ /* 0x000fe20000300000 */
.L_x_307:
[----:B------:R-:W0:Y:S01]  /*a7b0*/  S2R R3, SR_CgaCtaId ;  /* 0x0000000000037919 */ /* 0x000e220000008800 */
[----:B------:R-:W-:Y:S02]  /*a7c0*/  MOV R2, 0x400 ;  /* 0x0000040000027802 */ /* 0x000fe40000000f00 */
[----:B------:R-:W-:Y:S02]  /*a7d0*/  SHF.L.U32 R4, R0, 0x1f, RZ ;  /* 0x0000001f00047819 */ /* 0x000fe400000006ff */
[----:B0-----:R-:W-:-:S05]  /*a7e0*/  LEA R2, R3, R2, 0x18 ;  /* 0x0000000203027211 */ /* 0x001fca00078ec0ff */
[----:B------:R-:W-:-:S04]  /*a7f0*/  VIADD R2, R2, 0x38 ;  /* 0x0000003802027836 */ /* 0x000fc80000000000 */
[C---:B------:R-:W-:Y:S02]  /*a800*/  IMAD R9, R7.reuse, 0x8, R2 ;  /* 0x0000000807097824 */ /* 0x040fe400078e0202 */
[----:B------:R-:W-:Y:S02]  /*a810*/  VIADD R7, R7, 0x1 ;  /* 0x0000000107077836 */ /* 0x000fe40000000000 */
[----:B------:R-:W0:Y:S03]  /*a820*/  SYNCS.PHASECHK.TRANS64.TRYWAIT P0, [R9+URZ], R4 ;  /* 0x00000004090075a7 */ /* 0x000e26000800017f */
[----:B------:R-:W-:-:S04]  /*a830*/  ISETP.NE.AND P1, PT, R7, 0x7, PT ;  /* 0x000000070700780c */ /* 0x000fc80003f25270 */
[----:B------:R-:W-:Y:S02]  /*a840*/  SEL R3, RZ, 0x1, P1 ;  /* 0x00000001ff037807 */ /* 0x000fe40000800000 */
[----:B------:R-:W-:Y:S02]  /*a850*/  SEL R7, R7, RZ, P1 ;  /* 0x000000ff07077207 */ /* 0x000fe40000800000 */
[----:B------:R-:W-:-:S03]  /*a860*/  LOP3.LUT R6, R0, R3, RZ, 0x3c, !PT ;  /* 0x0000000300067212 */ /* 0x000fc600078e3cff */
[----:B------:R-:W-:Y:S01]  /*a870*/  IMAD R8, R7, 0x8, R2 ;  /* 0x0000000807087824 */ /* 0x000fe200078e0202 */
[----:B------:R-:W-:Y:S01]  /*a880*/  SHF.L.U32 R5, R6, 0x1f, RZ ;  /* 0x0000001f06057819 */ /* 0x000fe200000006ff */
[----:B0-----:R-:W-:Y:S06]  /*a890*/  @!P0 BRA `(.L_x_308) ;  /* 0x0000000400748947 */ /* 0x001fec0003800000 */
.L_x_324:
[----:B------:R-:W1:Y:S01]  /*a8a0*/  SYNCS.PHASECHK.TRANS64.TRYWAIT P0, [R8+URZ], R5 ;  /* 0x00000005080075a7 */ /* 0x000e62000800017f */
[----:B------:R-:W-:-:S05]  /*a8b0*/  VIADD R0, R7, 0x1 ;  /* 0x0000000107007836 */ /* 0x000fca0000000000 */
[----:B------:R-:W-:-:S04]  /*a8c0*/  ISETP.NE.AND P1, PT, R0, 0x7, PT ;  /* 0x000000070000780c */ /* 0x000fc80003f25270 */
[----:B------:R-:W-:Y:S02]  /*a8d0*/  SEL R3, RZ, 0x1, P1 ;  /* 0x00000001ff037807 */ /* 0x000fe40000800000 */
[----:B------:R-:W-:Y:S02]  /*a8e0*/  SEL R7, R0, RZ, P1 ;  /* 0x000000ff00077207 */ /* 0x000fe40000800000 */
[----:B------:R-:W-:-:S03]  /*a8f0*/  LOP3.LUT R6, R6, R3, RZ, 0x3c, !PT ;  /* 0x0000000306067212 */ /* 0x000fc600078e3cff */
[----:B0-----:R-:W-:Y:S01]  /*a900*/  IMAD R9, R7, 0x8, R2 ;  /* 0x0000000807097824 */ /* 0x001fe200078e0202 */
[----:B------:R-:W-:Y:S01]  /*a910*/  SHF.L.U32 R4, R6, 0x1f, RZ ;  /* 0x0000001f06047819 */ /* 0x000fe200000006ff */
[----:B-1----:R-:W-:Y:S06]  /*a920*/  @!P0 BRA `(.L_x_309) ;  /* 0x0000000400648947 */ /* 0x002fec0003800000 */
.L_x_325:
        /* <DEDUP_REMOVED lines=9> */
.L_x_326:
        /* <DEDUP_REMOVED lines=9> */
.L_x_327:
[----:B------:R-:W1:Y:S01]  /*aa50*/  SYNCS.PHASECHK.TRANS64.TRYWAIT P0, [R9+URZ], R4 ;  /* 0x00000004090075a7 */ /* 0x000e62000800017f */
[----:B------:R-:W-:-:S05]  /*aa60*/  VIADD R0, R7, 0x1 ;  /* 0x0000000107007836 */ /* 0x000fca0000000000 */
[----:B------:R-:W-:-:S04]  /*aa70*/  ISETP.NE.AND P1, PT, R0, 0x7, PT ;  /* 0x000000070000780c */ /* 0x000fc80003f25270 */
[----:B------:R-:W-:Y:S02]  /*aa80*/  SEL R3, RZ, 0x1, P1 ;  /* 0x00000001ff037807 */ /* 0x000fe40000800000 */
[----:B------:R-:W-:Y:S02]  /*aa90*/  SEL R7, R0, RZ, P1 ;  /* 0x000000ff00077207 */ /* 0x000fe40000800000 */
[----:B------:R-:W-:-:S03]  /*aaa0*/  LOP3.LUT R11, R6, R3, RZ, 0x3c, !PT ;  /* 0x00000003060b7212 */ /* 0x000fc600078e3cff */
[----:B------:R-:W-:Y:S01]  /*aab0*/  IMAD R6, R7, 0x8, R2 ;  /* 0x0000000807067824 */ /* 0x000fe200078e0202 */
[----:B0-----:R-:W-:Y:S01]  /*aac0*/  SHF.L.U32 R5, R11, 0x1f, RZ ;  /* 0x0000001f0b057819 */ /* 0x001fe200000006ff */
[----:B-1----:R-:W-:Y:S06]  /*aad0*/  @!P0 BRA `(.L_x_312) ;  /* 0x0000000400348947 */ /* 0x002fec0003800000 */
.L_x_328:
[----:B------:R-:W1:Y:S01]  /*aae0*/  SYNCS.PHASECHK.TRANS64.TRYWAIT P0, [R6+URZ], R5 ;  /* 0x00000005060075a7 */ /* 0x000e62000800017f */
[----:B------:R-:W-:-:S05]  /*aaf0*/  VIADD R0, R7, 0x1 ;  /* 0x0000000107007836 */ /* 0x000fca0000000000 */
[----:B------:R-:W-:-:S04]  /*ab00*/  ISETP.NE.AND P1, PT, R0, 0x7, PT ;  /* 0x000000070000780c */ /* 0x000fc80003f25270 */
[----:B0-----:R-:W-:Y:S02]  /*ab10*/  SEL R4, RZ, 0x1, P1 ;  /* 0x00000001ff047807 */ /* 0x001fe40000800000 */
[----:B------:R-:W-:Y:S02]  /*ab20*/  SEL R3, R0, RZ, P1 ;  /* 0x000000ff00037207 */ /* 0x000fe40000800000 */
[----:B------:R-:W-:Y:S01]  /*ab30*/  LOP3.LUT R0, R11, R4, RZ, 0x3c, !PT ;  /* 0x000000040b007212 */ /* 0x000fe200078e3cff */
[----:B-1----:R-:W-:Y:S06]  /*ab40*/  @!P0 BRA `(.L_x_313) ;  /* 0x00000004002c8947 */ /* 0x002fec0003800000 */
.L_x_329:
[----:B------:R-:W-:Y:S01]  /*ab50*/  IMAD R3, R3, 0x8, R2 ;  /* 0x0000000803037824 */ /* 0x000fe200078e0202 */
[----:B------:R-:W-:-:S07]  /*ab60*/  SHF.L.U32 R0, R0, 0x1f, RZ ;  /* 0x0000001f00007819 */ /* 0x000fce00000006ff */
.L_x_314:
[----:B-1----:R1:W2:Y:S02]  /*ab70*/  SYNCS.PHASECHK.TRANS64.TRYWAIT P0, [R3+URZ], R0 ;  /* 0x00000000030075a7 */ /* 0x0022a4000800017f */
[----:B--2---:R-:W-:Y:S05]  /*ab80*/  @!P0 NANOSLEEP.SYNCS 0x989680 ;  /* 0x009896800000895d */ /* 0x004fea0003900000 */
[----:B------:R-:W2:Y:S02]  /*ab90*/  @!P0 SYNCS.PHASECHK.TRANS64 P0, [R3+URZ], R0 ;  /* 0x00000000030085a7 */ /* 0x000ea4000800007f */
[----:B--2---:R-:W-:Y:S05]  /*aba0*/  @!P0 BRA `(.L_x_314) ;  /* 0xfffffffc00f08947 */ /* 0x004fea000383ffff */
.L_x_306:
[----:B------:R-:W-:Y:S05]  /*abb0*/  BSYNC B0 ;  /* 0x0000000000007941 */ /* 0x000fea0003800000 */
.L_x_305:
[----:B------:R-:W-:Y:S05]  /*abc0*/  EXIT ;  /* 0x000000000000794d */ /* 0x000fea0003800000 */
.L_x_15:
[----:B-1----:R1:W2:Y:S02]  /*abd0*/  SYNCS.PHASECHK.TRANS64.TRYWAIT P0, [R159+URZ], R0 ;  /* 0x000000009f0075a7 */ /* 0x0022a4000800017f */
[----:B--2---:R-:W-:Y:S05]  /*abe0*/  @!P0 NANOSLEEP.SYNCS 0x989680 ;  /* 0x009896800000895d */ /* 0x004fea0003900000 */
[----:B------:R-:W2:Y:S02]  /*abf0*/  @!P0 SYNCS.PHASECHK.TRANS64 P0, [R159+URZ], R0 ;  /* 0x000000009f0085a7 */ /* 0x000ea4000800007f */
[----:B--2---:R-:W-:Y:S05]  /*ac00*/  @!P0 BRA `(.L_x_15) ;  /* 0xfffffffc00f08947 */ /* 0x004fea000383ffff */
[----:B------:R-:W-:Y:S05]  /*ac10*/  BRA `(.L_x_315) ;  /* 0xffffff6800387947 */ /* 0x000fea000383ffff */
.L_x_20:
[----:B--2---:R2:W3:Y:S02]  /*ac20*/  SYNCS.PHASECHK.TRANS64.TRYWAIT P1, [R3+URZ], R0 ;  /* 0x00000000030075a7 */ /* 0x0044e4000802017f */
[----:B---3--:R-:W-:Y:S05]  /*ac30*/  @!P1 NANOSLEEP.SYNCS 0x989680 ;  /* 0x009896800000995d */ /* 0x008fea0003900000 */
[----:B------:R-:W3:Y:S02]  /*ac40*/  @!P1 SYNCS.PHASECHK.TRANS64 P1, [R3+URZ], R0 ;  /* 0x00000000030095a7 */ /* 0x000ee4000802007f */
[----:B---3--:R-:W-:Y:S05]  /*ac50*/  @!P1 BRA `(.L_x_20) ;  /* 0xfffffffc00f09947 */ /* 0x008fea000383ffff */
[----:B------:R-:W-:Y:S05]  /*ac60*/  BRA `(.L_x_19) ;  /* 0xffffff6800a47947 */ /* 0x000fea000383ffff */
.L_x_25:
[----:B--2---:R-:W-:-:S04]  /*ac70*/  IMAD.U32 R4, RZ, RZ, UR6 ;  /* 0x00000006ff047e24 */ /* 0x004fc8000f8e00ff */
[----:B------:R2:W3:Y:S03]  /*ac80*/  SYNCS.PHASECHK.TRANS64.TRYWAIT P1, [R4+URZ], R3 ;  /* 0x00000003040075a7 */ /* 0x0004e6000802017f */
[----:B---3--:R-:W-:Y:S05]  /*ac90*/  @!P1 NANOSLEEP.SYNCS 0x989680 ;  /* 0x009896800000995d */ /* 0x008fea0003900000 */
[----:B------:R-:W3:Y:S02]  /*aca0*/  @!P1 SYNCS.PHASECHK.TRANS64 P1, [R4+URZ], R3 ;  /* 0x00000003040095a7 */ /* 0x000ee4000802007f */
[----:B---3--:R-:W-:Y:S05]  /*acb0*/  @!P1 BRA `(.L_x_25) ;  /* 0xfffffffc00ec9947 */ /* 0x008fea000383ffff */
[----:B------:R-:W-:Y:S05]  /*acc0*/  BRA `(.L_x_24) ;  /* 0xffffff7000fc7947 */ /* 0x000fea000383ffff */
.L_x_31:
[----:B-1----:R1:W2:Y:S02]  /*acd0*/  SYNCS.PHASECHK.TRANS64.TRYWAIT P0, [R159+URZ+0x10], R0 ;  /* 0x000010009f0075a7 */ /* 0x0022a4000800017f */
[----:B--2---:R-:W-:Y:S05]  /*ace0*/  @!P0 NANOSLEEP.SYNCS 0x989680 ;  /* 0x009896800000895d */ /* 0x004fea0003900000 */
[----:B------:R-:W2:Y:S02]  /*acf0*/  @!P0 SYNCS.PHASECHK.TRANS64 P0, [R159+URZ+0x10], R0 ;  /* 0x000010009f0085a7 */ /* 0x000ea4000800007f */
[----:B--2---:R-:W-:Y:S05]  /*ad00*/  @!P0 BRA `(.L_x_31) ;  /* 0xfffffffc00f08947 */ /* 0x004fea000383ffff */
[----:B------:R-:W-:Y:S05]  /*ad10*/  BRA `(.L_x_316) ;  /* 0xffffff7c00d07947 */ /* 0x000fea000383ffff */
.L_x_292:
[----:B------:R-:W-:Y:S01]  /*ad20*/  BSSY B1, `(.L_x_317) ;  /* 0x0000006000017945 */ /* 0x000fe20003800000 */
[----:B------:R-:W-:-:S07]  /*ad30*/  IMAD.MOV.U32 R15, RZ, RZ, -0x1 ;  /* 0xffffffffff0f7424 */ /* 0x000fce00078e00ff */
[----:B-----5:R-:W-:Y:S05]  /*ad40*/  WARPSYNC.COLLECTIVE R15, `(.L_x_318) ;  /* 0x000000000f0c7348 */ /* 0x020fea0003c00000 */
[----:B------:R-:W-:Y:S02]  /*ad50*/  ELECT P6, UR62, PT ;  /* 0x00000000003e782f */ /* 0x000fe400038c0000 */
[----:B------:R-:W-:Y:S01]  /*ad60*/  MOV R14, UR62 ;  /* 0x0000003e000e7c02 */ /* 0x000fe20008000f00 */
[----:B-----5:R-:W-:Y:S10]  /*ad70*/  ENDCOLLECTIVE ;  /* 0x000000000000791b */ /* 0x020ff40003800000 */
.L_x_318:
[----:B------:R-:W-:Y:S05]  /*ad80*/  BSYNC B1 ;  /* 0x0000000000017941 */ /* 0x000fea0003800000 */
.L_x_317:
[----:B------:R-:W-:Y:S05]  /*ad90*/  BRA `(.L_x_319) ;  /* 0xffffffec00087947 */ /* 0x000fea000383ffff */
.L_x_295:
[----:B0-----:R0:W1:Y:S02]  /*ada0*/  SYNCS.PHASECHK.TRANS64.TRYWAIT P1, [R10+URZ+0x38], R5 ;  /* 0x000038050a0075a7 */ /* 0x001064000802017f */
[----:B-1----:R-:W-:Y:S05]  /*adb0*/  @!P1 NANOSLEEP.SYNCS 0x989680 ;  /* 0x009896800000995d */ /* 0x002fea0003900000 */
[----:B------:R-:W1:Y:S02]  /*adc0*/  @!P1 SYNCS.PHASECHK.TRANS64 P1, [R10+URZ+0x38], R5 ;  /* 0x000038050a0095a7 */ /* 0x000e64000802007f */
[----:B-1----:R-:W-:Y:S05]  /*add0*/  @!P1 BRA `(.L_x_295) ;  /* 0xfffffffc00f09947 */ /* 0x002fea000383ffff */
[----:B------:R-:W-:Y:S05]  /*ade0*/  BRA `(.L_x_320) ;  /* 0xffffffec003c7947 */ /* 0x000fea000383ffff */
.L_x_304:
[----:B------:R-:W-:Y:S01]  /*adf0*/  BSSY B0, `(.L_x_321) ;  /* 0x0000006000007945 */ /* 0x000fe20003800000 */
[----:B------:R-:W-:-:S07]  /*ae00*/  IMAD.MOV.U32 R15, RZ, RZ, -0x1 ;  /* 0xffffffffff0f7424 */ /* 0x000fce00078e00ff */
[----:B-----5:R-:W-:Y:S05]  /*ae10*/  WARPSYNC.COLLECTIVE R15, `(.L_x_322) ;  /* 0x000000000f0c7348 */ /* 0x020fea0003c00000 */
[----:B------:R-:W-:Y:S02]  /*ae20*/  ELECT P6, UR62, PT ;  /* 0x00000000003e782f */ /* 0x000fe400038c0000 */
[----:B------:R-:W-:Y:S01]  /*ae30*/  MOV R14, UR62 ;  /* 0x0000003e000e7c02 */ /* 0x000fe20008000f00 */
[----:B-----5:R-:W-:Y:S10]  /*ae40*/  ENDCOLLECTIVE ;  /* 0x000000000000791b */ /* 0x020ff40003800000 */
.L_x_322:
[----:B------:R-:W-:Y:S05]  /*ae50*/  BSYNC B0 ;  /* 0x0000000000007941 */ /* 0x000fea0003800000 */
.L_x_321:
[----:B------:R-:W-:Y:S05]  /*ae60*/  BRA `(.L_x_323) ;  /* 0xfffffff800387947 */ /* 0x000fea000383ffff */
.L_x_308:
[----:B0-----:R0:W1:Y:S02]  /*ae70*/  SYNCS.PHASECHK.TRANS64.TRYWAIT P0, [R9+URZ], R4 ;  /* 0x00000004090075a7 */ /* 0x001064000800017f */
[----:B-1----:R-:W-:Y:S05]  /*ae80*/  @!P0 NANOSLEEP.SYNCS 0x989680 ;  /* 0x009896800000895d */ /* 0x002fea0003900000 */
[----:B------:R-:W1:Y:S02]  /*ae90*/  @!P0 SYNCS.PHASECHK.TRANS64 P0, [R9+URZ], R4 ;  /* 0x00000004090085a7 */ /* 0x000e64000800007f */
[----:B-1----:R-:W-:Y:S05]  /*aea0*/  @!P0 BRA `(.L_x_308) ;  /* 0xfffffffc00f08947 */ /* 0x002fea000383ffff */
[----:B------:R-:W-:Y:S05]  /*aeb0*/  BRA `(.L_x_324) ;  /* 0xfffffff800787947 */ /* 0x000fea000383ffff */
.L_x_309:
[----:B0-----:R0:W1:Y:S02]  /*aec0*/  SYNCS.PHASECHK.TRANS64.TRYWAIT P0, [R8+URZ], R5 ;  /* 0x00000005080075a7 */ /* 0x001064000800017f */
[----:B-1----:R-:W-:Y:S05]  /*aed0*/  @!P0 NANOSLEEP.SYNCS 0x989680 ;  /* 0x009896800000895d */ /* 0x002fea0003900000 */
[----:B------:R-:W1:Y:S02]  /*aee0*/  @!P0 SYNCS.PHASECHK.TRANS64 P0, [R8+URZ], R5 ;  /* 0x00000005080085a7 */ /* 0x000e64000800007f */
[----:B-1----:R-:W-:Y:S05]  /*aef0*/  @!P0 BRA `(.L_x_309) ;  /* 0xfffffffc00f08947 */ /* 0x002fea000383ffff */
[----:B------:R-:W-:Y:S05]  /*af00*/  BRA `(.L_x_325) ;  /* 0xfffffff800887947 */ /* 0x000fea000383ffff */
.L_x_310:
[----:B0-----:R0:W1:Y:S02]  /*af10*/  SYNCS.PHASECHK.TRANS64.TRYWAIT P0, [R9+URZ], R4 ;  /* 0x00000004090075a7 */ /* 0x001064000800017f */
[----:B-1----:R-:W-:Y:S05]  /*af20*/  @!P0 NANOSLEEP.SYNCS 0x989680 ;  /* 0x009896800000895d */ /* 0x002fea0003900000 */
[----:B------:R-:W1:Y:S02]  /*af30*/  @!P0 SYNCS.PHASECHK.TRANS64 P0, [R9+URZ], R4 ;  /* 0x00000004090085a7 */ /* 0x000e64000800007f */
[----:B-1----:R-:W-:Y:S05]  /*af40*/  @!P0 BRA `(.L_x_310) ;  /* 0xfffffffc00f08947 */ /* 0x002fea000383ffff */
[----:B------:R-:W-:Y:S05]  /*af50*/  BRA `(.L_x_326) ;  /* 0xfffffff800987947 */ /* 0x000fea000383ffff */
.L_x_311:
[----:B0-----:R0:W1:Y:S02]  /*af60*/  SYNCS.PHASECHK.TRANS64.TRYWAIT P0, [R8+URZ], R5 ;  /* 0x00000005080075a7 */ /* 0x001064000800017f */
[----:B-1----:R-:W-:Y:S05]  /*af70*/  @!P0 NANOSLEEP.SYNCS 0x989680 ;  /* 0x009896800000895d */ /* 0x002fea0003900000 */
[----:B------:R-:W1:Y:S02]  /*af80*/  @!P0 SYNCS.PHASECHK.TRANS64 P0, [R8+URZ], R5 ;  /* 0x00000005080085a7 */ /* 0x000e64000800007f */
[----:B-1----:R-:W-:Y:S05]  /*af90*/  @!P0 BRA `(.L_x_311) ;  /* 0xfffffffc00f08947 */ /* 0x002fea000383ffff */
[----:B------:R-:W-:Y:S05]  /*afa0*/  BRA `(.L_x_327) ;  /* 0xfffffff800a87947 */ /* 0x000fea000383ffff */
.L_x_312:
[----:B0-----:R0:W1:Y:S02]  /*afb0*/  SYNCS.PHASECHK.TRANS64.TRYWAIT P0, [R9+URZ], R4 ;  /* 0x00000004090075a7 */ /* 0x001064000800017f */
[----:B-1----:R-:W-:Y:S05]  /*afc0*/  @!P0 NANOSLEEP.SYNCS 0x989680 ;  /* 0x009896800000895d */ /* 0x002fea0003900000 */
[----:B------:R-:W1:Y:S02]  /*afd0*/  @!P0 SYNCS.PHASECHK.TRANS64 P0, [R9+URZ], R4 ;  /* 0x00000004090085a7 */ /* 0x000e64000800007f */
[----:B-1----:R-:W-:Y:S05]  /*afe0*/  @!P0 BRA `(.L_x_312) ;  /* 0xfffffffc00f08947 */ /* 0x002fea000383ffff */
[----:B------:R-:W-:Y:S05]  /*aff0*/  BRA `(.L_x_328) ;  /* 0xfffffff800b87947 */ /* 0x000fea000383ffff */
.L_x_313:
[----:B0-----:R0:W1:Y:S02]  /*b000*/  SYNCS.PHASECHK.TRANS64.TRYWAIT P0, [R6+URZ], R5 ;  /* 0x00000005060075a7 */ /* 0x001064000800017f */
[----:B-1----:R-:W-:Y:S05]  /*b010*/  @!P0 NANOSLEEP.SYNCS 0x989680 ;  /* 0x009896800000895d */ /* 0x002fea0003900000 */
[----:B------:R-:W1:Y:S02]  /*b020*/  @!P0 SYNCS.PHASECHK.TRANS64 P0, [R6+URZ], R5 ;  /* 0x00000005060085a7 */ /* 0x000e64000800007f */
[----:B-1----:R-:W-:Y:S05]  /*b030*/  @!P0 BRA `(.L_x_313) ;  /* 0xfffffffc00f08947 */ /* 0x002fea000383ffff */
[----:B------:R-:W-:Y:S05]  /*b040*/  BRA `(.L_x_329) ;  /* 0xfffffff800c07947 */ /* 0x000fea000383ffff */
.L_x_330:
[----:B------:R-:W-:-:S00]  /*b050*/  BRA `(.L_x_330) ;  /* 0xfffffffc00fc7947 */ /* 0x000fc0000383ffff */
[----:B------:R-:W-:-:S00]  /*b060*/  NOP ;  /* 0x0000000000007918 */ /* 0x000fc00000000000 */
        /* <DEDUP_REMOVED lines=9> */
.L_x_331:


//--------------------- .nv.global.init           --------------------------
	.section	.nv.global.init,"aw",@progbits
.nv.global.init:
	.type		$str$22,@object
	.size		$str$22,($str$23 - $str$22)
$str$22:
        /*0000*/ 	.byte	0x6b, 0x5f, 0x74, 0x69, 0x6c, 0x65, 0x5f, 0x63, 0x6f, 0x75, 0x6e, 0x74, 0x20, 0x3e, 0x3d, 0x20
        /*0010*/ 	.byte	0x31, 0x00
	.type		$str$23,@object
	.size		$str$23,(__unnamed_1 - $str$23)
$str$23:
        /*0012*/ 	.byte	0x2f, 0x74, 0x6d, 0x70, 0x2f, 0x63, 0x75, 0x74, 0x6c, 0x61, 0x73, 0x73, 0x5f, 0x73, 0x77, 0x65
        /*0022*/ 	.byte	0x65, 0x70, 0x5f, 0x73, 0x72, 0x63, 0x2f, 0x69, 0x6e, 0x63, 0x6c, 0x75, 0x64, 0x65, 0x2f, 0x63
        /*0032*/ 	.byte	0x75, 0x74, 0x6c, 0x61, 0x73, 0x73, 0x2f, 0x67, 0x65, 0x6d, 0x6d, 0x2f, 0x63, 0x6f, 0x6c, 0x6c
        /*0042*/ 	.byte	0x65, 0x63, 0x74, 0x69, 0x76, 0x65, 0x2f, 0x73, 0x6d, 0x39, 0x30, 0x5f, 0x6d, 0x6d, 0x61, 0x5f
        /*0052*/ 	.byte	0x74, 0x6d, 0x61, 0x5f, 0x67, 0x6d, 0x6d, 0x61, 0x5f, 0x73, 0x73, 0x5f, 0x77, 0x61, 0x72, 0x70
        /*0062*/ 	.byte	0x73, 0x70, 0x65, 0x63, 0x69, 0x61, 0x6c, 0x69, 0x7a, 0x65, 0x64, 0x2e, 0x68, 0x70, 0x70, 0x00
	.type		__unnamed_1,@object
	.size		__unnamed_1,(.L_0 - __unnamed_1)
__unnamed_1:
        /*0072*/ 	.byte	0x76, 0x6f, 0x69, 0x64, 0x20, 0x63, 0x75, 0x74, 0x6c, 0x61, 0x73, 0x73, 0x3a, 0x3a, 0x67, 0x65
        /* <DEDUP_REMOVED lines=175> */
        /*0b72*/ 	.byte	0x00
.L_0:


//--------------------- .nv.shared._ZN7cutlass13device_kernelINS_4gemm6kernel13GemmUniversalIN4cute5tupleIJiiiiEEENS1_10collective13CollectiveMmaINS1_34MainloopSm90TmaGmmaWarpSpecializedILi7ENS5_IJNS4_1CILi1EEESB_SB_EEENS1_32KernelTmaWarpSpecializedPingpongEEENS5_IJNSA_ILi64EEENSA_ILi256EEENSA_ILi128EEEEEEfNS5_IJlSB_lEEEfSJ_NS4_8TiledMMAINS4_8MMA_AtomIJNS4_4SM904GMMA30MMA_64x256x8_F32TF32TF32_SS_TNILNSN_7ScaleInE1ELSP_1EEEEEENS4_6LayoutISC_NS5_IJNSA_ILi0EEEST_ST_EEEEENS5_IJNS4_10UnderscoreESW_SW_EEEEENS4_13SM90_TMA_LOADENS4_14ComposedLayoutINS4_7SwizzleILi3ELi4ELi3EEENS4_18smem_ptr_flag_bitsILi32EEENSS_INS5_IJNSA_ILi8EEENSA_ILi32EEEEEENS5_IJS16_SB_EEEEEEEvNS4_8identityESZ_S1A_vS1B_EENS_8epilogue10collective6detail29Sm90TmaWarpSpecializedAdapterINS1E_15DefaultEpilogueIfSJ_SJ_NS1D_6thread17LinearCombinationIfLi1EffLNS1I_9ScaleType4KindE0ELNS_15FloatRoundStyleE2EfEENS1_15EpilogueDefaultEEEEEvvEEEEvNT_6ParamsE --------------------------
	.section	.nv.shared._ZN7cutlass13device_kernelINS_4gemm6kernel13GemmUniversalIN4cute5tupleIJiiiiEEENS1_10collective13CollectiveMmaINS1_34MainloopSm90TmaGmmaWarpSpecializedILi7ENS5_IJNS4_1CILi1EEESB_SB_EEENS1_32KernelTmaWarpSpecializedPingpongEEENS5_IJNSA_ILi64EEENSA_ILi256EEENSA_ILi128EEEEEEfNS5_IJlSB_lEEEfSJ_NS4_8TiledMMAINS4_8MMA_AtomIJNS4_4SM904GMMA30MMA_64x256x8_F32TF32TF32_SS_TNILNSN_7ScaleInE1ELSP_1EEEEEENS4_6LayoutISC_NS5_IJNSA_ILi0EEEST_ST_EEEEENS5_IJNS4_10UnderscoreESW_SW_EEEEENS4_13SM90_TMA_LOADENS4_14ComposedLayoutINS4_7SwizzleILi3ELi4ELi3EEENS4_18smem_ptr_flag_bitsILi32EEENSS_INS5_IJNSA_ILi8EEENSA_ILi32EEEEEENS5_IJS16_SB_EEEEEEEvNS4_8identityESZ_S1A_vS1B_EENS_8epilogue10collective6detail29Sm90TmaWarpSpecializedAdapterINS1E_15DefaultEpilogueIfSJ_SJ_NS1D_6thread17LinearCombinationIfLi1EffLNS1I_9ScaleType4KindE0ELNS_15FloatRoundStyleE2EfEENS1_15EpilogueDefaultEEEEEvvEEEEvNT_6ParamsE,"aw",@nobits
	.sectionflags	@""
	.align	16
	.zero		1024


//--------------------- .nv.shared.reserved.0     --------------------------
	.section	.nv.shared.reserved.0,"aw",@nobits
	.weak		__nv_reservedSMEM_offset_0_alias
	.size		__nv_reservedSMEM_offset_0_alias, 0, 0
	.other		__nv_reservedSMEM_offset_0_alias,@"STO_CUDA_RESERVED_SHARED STV_DEFAULT"
__nv_reservedSMEM_offset_0_alias:
	.zero		0


//--------------------- .nv.global                --------------------------
	.section	.nv.global,"aw",@nobits
.nv.global:
	.type		_ZN40_INTERNAL_ea02d03d_4_k_cu_ead7c103_224514cute1_E,@object
	.size		_ZN40_INTERNAL_ea02d03d_4_k_cu_ead7c103_224514cute1_E,(_ZN40_INTERNAL_ea02d03d_4_k_cu_ead7c103_224514cuda3std3__45__cpo6cbeginE - _ZN40_INTERNAL_ea02d03d_4_k_cu_ead7c103_224514cute1_E)
_ZN40_INTERNAL_ea02d03d_4_k_cu_ead7c103_224514cute1_E:
	.zero		1
	.type		_ZN40_INTERNAL_ea02d03d_4_k_cu_ead7c103_224514cuda3std3__45__cpo6cbeginE,@object
	.size		_ZN40_INTERNAL_ea02d03d_4_k_cu_ead7c103_224514cuda3std3__45__cpo6cbeginE,(_ZN40_INTERNAL_ea02d03d_4_k_cu_ead7c103_224514cuda3std3__48in_placeE - _ZN40_INTERNAL_ea02d03d_4_k_cu_ead7c103_224514cuda3std3__45__cpo6cbeginE)
_ZN40_INTERNAL_ea02d03d_4_k_cu_ead7c103_224514cuda3std3__45__cpo6cbeginE:
	.zero		1
	.type		_ZN40_INTERNAL_ea02d03d_4_k_cu_ead7c103_224514cuda3std3__48in_placeE,@object
	.size		_ZN40_INTERNAL_ea02d03d_4_k_cu_ead7c103_224514cuda3std3__48in_placeE,(_ZN40_INTERNAL_ea02d03d_4_k_cu_ead7c103_224514cuda3std6ranges3__45__cpo9iter_moveE - _ZN40_INTERNAL_ea02d03d_4_k_cu_ead7c103_224514cuda3std3__48in_placeE)
_ZN40_INTERNAL_ea02d03d_4_k_cu_ead7c103_224514cuda3std3__48in_placeE:
	.zero		1
	.type		_ZN40_INTERNAL_ea02d03d_4_k_cu_ead7c103_224514cuda3std6ranges3__45__cpo9iter_moveE,@object
	.size		_ZN40_INTERNAL_ea02d03d_4_k_cu_ead7c103_224514cuda3std6ranges3__45__cpo9iter_moveE,(_ZN40_INTERNAL_ea02d03d_4_k_cu_ead7c103_224514cuda3std3__45__cpo5beginE - _ZN40_INTERNAL_ea02d03d_4_k_cu_ead7c103_224514cuda3std6ranges3__45__cpo9iter_moveE)
_ZN40_INTERNAL_ea02d03d_4_k_cu_ead7c103_224514cuda3std6ranges3__45__cpo9iter_moveE:
	.zero		1
	.type		_ZN40_INTERNAL_ea02d03d_4_k_cu_ead7c103_224514cuda3std3__45__cpo5beginE,@object
	.size		_ZN40_INTERNAL_ea02d03d_4_k_cu_ead7c103_224514cuda3std3__45__cpo5beginE,(_ZN40_INTERNAL_ea02d03d_4_k_cu_ead7c103_224514cuda3std3__442_GLOBAL__N__ea02d03d_4_k_cu_ead7c103_224516ignoreE - _ZN40_INTERNAL_ea02d03d_4_k_cu_ead7c103_224514cuda3std3__45__cpo5beginE)
_ZN40_INTERNAL_ea02d03d_4_k_cu_ead7c103_224514cuda3std3__45__cpo5beginE:
	.zero		1
	.type		_ZN40_INTERNAL_ea02d03d_4_k_cu_ead7c103_224514cuda3std3__442_GLOBAL__N__ea02d03d_4_k_cu_ead7c103_224516ignoreE,@object
	.size		_ZN40_INTERNAL_ea02d03d_4_k_cu_ead7c103_224514cuda3std3__442_GLOBAL__N__ea02d03d_4_k_cu_ead7c103_224516ignoreE,(_ZN40_INTERNAL_ea02d03d_4_k_cu_ead7c103_224514cute7productE - _ZN40_INTERNAL_ea02d03d_4_k_cu_ead7c103_224514cuda3std3__442_GLOBAL__N__ea02d03d_4_k_cu_ead7c103_224516ignoreE)
_ZN40_INTERNAL_ea02d03d_4_k_cu_ead7c103_224514cuda3std3__442_GLOBAL__N__ea02d03d_4_k_cu_ead7c103_224516ignoreE:
	.zero		1
	.type		_ZN40_INTERNAL_ea02d03d_4_k_cu_ead7c103_224514cute7productE,@object
	.size		_ZN40_INTERNAL_ea02d03d_4_k_cu_ead7c103_224514cute7productE,(_ZN40_INTERNAL_ea02d03d_4_k_cu_ead7c103_224514cuda3std3__45__cpo3endE - _ZN40_INTERNAL_ea02d03d_4_k_cu_ead7c103_224514cute7productE)
_ZN40_INTERNAL_ea02d03d_4_k_cu_ead7c103_224514cute7productE:
	.zero		1
	.type		_ZN40_INTERNAL_ea02d03d_4_k_cu_ead7c103_224514cuda3std3__45__cpo3endE,@object
	.size		_ZN40_INTERNAL_ea02d03d_4_k_cu_ead7c103_224514cuda3std3__45__cpo3endE,(_ZN40_INTERNAL_ea02d03d_4_k_cu_ead7c103_224514cuda3std3__419piecewise_constructE - _ZN40_INTERNAL_ea02d03d_4_k_cu_ead7c103_224514cuda3std3__45__cpo3endE)
_ZN40_INTERNAL_ea02d03d_4_k_cu_ead7c103_224514cuda3std3__45__cpo3endE:
	.zero		1
	.type		_ZN40_INTERNAL_ea02d03d_4_k_cu_ead7c103_224514cuda3std3__419piecewise_constructE,@object
	.size		_ZN40_INTERNAL_ea02d03d_4_k_cu_ead7c103_224514cuda3std3__419piecewise_constructE,(_ZN40_INTERNAL_ea02d03d_4_k_cu_ead7c103_224514cuda3std3__45__cpo4cendE - _ZN40_INTERNAL_ea02d03d_4_k_cu_ead7c103_224514cuda3std3__419piecewise_constructE)
_ZN40_INTERNAL_ea02d03d_4_k_cu_ead7c103_224514cuda3std3__419piecewise_constructE:
	.zero		1
	.type		_ZN40_INTERNAL_ea02d03d_4_k_cu_ead7c103_224514cuda3std3__45__cpo4cendE,@object
	.size		_ZN40_INTERNAL_ea02d03d_4_k_cu_ead7c103_224514cuda3std3__45__cpo4cendE,(_ZN40_INTERNAL_ea02d03d_4_k_cu_ead7c103_224514cuda3std6ranges3__45__cpo4swapE - _ZN40_INTERNAL_ea02d03d_4_k_cu_ead7c103_224514cuda3std3__45__cpo4cendE)
_ZN40_INTERNAL_ea02d03d_4_k_cu_ead7c103_224514cuda3std3__45__cpo4cendE:
	.zero		1
	.type		_ZN40_INTERNAL_ea02d03d_4_k_cu_ead7c103_224514cuda3std6ranges3__45__cpo4swapE,@object
	.size		_ZN40_INTERNAL_ea02d03d_4_k_cu_ead7c103_224514cuda3std6ranges3__45__cpo4swapE,(.L_8 - _ZN40_INTERNAL_ea02d03d_4_k_cu_ead7c103_224514cuda3std6ranges3__45__cpo4swapE)
_ZN40_INTERNAL_ea02d03d_4_k_cu_ead7c103_224514cuda3std6ranges3__45__cpo4swapE:
	.zero		1
.L_8:


//--------------------- .nv.constant0._ZN7cutlass13device_kernelINS_4gemm6kernel13GemmUniversalIN4cute5tupleIJiiiiEEENS1_10collective13CollectiveMmaINS1_34MainloopSm90TmaGmmaWarpSpecializedILi7ENS5_IJNS4_1CILi1EEESB_SB_EEENS1_32KernelTmaWarpSpecializedPingpongEEENS5_IJNSA_ILi64EEENSA_ILi256EEENSA_ILi128EEEEEEfNS5_IJlSB_lEEEfSJ_NS4_8TiledMMAINS4_8MMA_AtomIJNS4_4SM904GMMA30MMA_64x256x8_F32TF32TF32_SS_TNILNSN_7ScaleInE1ELSP_1EEEEEENS4_6LayoutISC_NS5_IJNSA_ILi0EEEST_ST_EEEEENS5_IJNS4_10UnderscoreESW_SW_EEEEENS4_13SM90_TMA_LOADENS4_14ComposedLayoutINS4_7SwizzleILi3ELi4ELi3EEENS4_18smem_ptr_flag_bitsILi32EEENSS_INS5_IJNSA_ILi8EEENSA_ILi32EEEEEENS5_IJS16_SB_EEEEEEEvNS4_8identityESZ_S1A_vS1B_EENS_8epilogue10collective6detail29Sm90TmaWarpSpecializedAdapterINS1E_15DefaultEpilogueIfSJ_SJ_NS1D_6thread17LinearCombinationIfLi1EffLNS1I_9ScaleType4KindE0ELNS_15FloatRoundStyleE2EfEENS1_15EpilogueDefaultEEEEEvvEEEEvNT_6ParamsE --------------------------
	.section	.nv.constant0._ZN7cutlass13device_kernelINS_4gemm6kernel13GemmUniversalIN4cute5tupleIJiiiiEEENS1_10collective13CollectiveMmaINS1_34MainloopSm90TmaGmmaWarpSpecializedILi7ENS5_IJNS4_1CILi1EEESB_SB_EEENS1_32KernelTmaWarpSpecializedPingpongEEENS5_IJNSA_ILi64EEENSA_ILi256EEENSA_ILi128EEEEEEfNS5_IJlSB_lEEEfSJ_NS4_8TiledMMAINS4_8MMA_AtomIJNS4_4SM904GMMA30MMA_64x256x8_F32TF32TF32_SS_TNILNSN_7ScaleInE1ELSP_1EEEEEENS4_6LayoutISC_NS5_IJNSA_ILi0EEEST_ST_EEEEENS5_IJNS4_10UnderscoreESW_SW_EEEEENS4_13SM90_TMA_LOADENS4_14ComposedLayoutINS4_7SwizzleILi3ELi4ELi3EEENS4_18smem_ptr_flag_bitsILi32EEENSS_INS5_IJNSA_ILi8EEENSA_ILi32EEEEEENS5_IJS16_SB_EEEEEEEvNS4_8identityESZ_S1A_vS1B_EENS_8epilogue10collective6detail29Sm90TmaWarpSpecializedAdapterINS1E_15DefaultEpilogueIfSJ_SJ_NS1D_6thread17LinearCombinationIfLi1EffLNS1I_9ScaleType4KindE0ELNS_15FloatRoundStyleE2EfEENS1_15EpilogueDefaultEEEEEvvEEEEvNT_6ParamsE,"a",@progbits
	.sectionflags	@""
	.align	4
.nv.constant0._ZN7cutlass13device_kernelINS_4gemm6kernel13GemmUniversalIN4cute5tupleIJiiiiEEENS1_10collective13CollectiveMmaINS1_34MainloopSm90TmaGmmaWarpSpecializedILi7ENS5_IJNS4_1CILi1EEESB_SB_EEENS1_32KernelTmaWarpSpecializedPingpongEEENS5_IJNSA_ILi64EEENSA_ILi256EEENSA_ILi128EEEEEEfNS5_IJlSB_lEEEfSJ_NS4_8TiledMMAINS4_8MMA_AtomIJNS4_4SM904GMMA30MMA_64x256x8_F32TF32TF32_SS_TNILNSN_7ScaleInE1ELSP_1EEEEEENS4_6LayoutISC_NS5_IJNSA_ILi0EEEST_ST_EEEEENS5_IJNS4_10UnderscoreESW_SW_EEEEENS4_13SM90_TMA_LOADENS4_14ComposedLayoutINS4_7SwizzleILi3ELi4ELi3EEENS4_18smem_ptr_flag_bitsILi32EEENSS_INS5_IJNSA_ILi8EEENSA_ILi32EEEEEENS5_IJS16_SB_EEEEEEEvNS4_8identityESZ_S1A_vS1B_EENS_8epilogue10collective6detail29Sm90TmaWarpSpecializedAdapterINS1E_15DefaultEpilogueIfSJ_SJ_NS1D_6thread17LinearCombinationIfLi1EffLNS1I_9ScaleType4KindE0ELNS_15FloatRoundStyleE2EfEENS1_15EpilogueDefaultEEEEEvvEEEEvNT_6ParamsE:
	.zero		1664


//--------------------- SYMBOLS --------------------------

	.type		.nv.reservedSmem.offset0,@object
	.size		.nv.reservedSmem.offset0,0x4
	.type		__assertfail,@function
